//
// Generated by NVIDIA NVVM Compiler
//
// Compiler Build ID: CL-36424714
// Cuda compilation tools, release 13.0, V13.0.88
// Based on NVVM 20.0.0
//

.version 9.0
.target sm_100
.address_size 64

	// .globl	_Z20d_clear_accumulatorsPfS_Pj

.visible .entry _Z20d_clear_accumulatorsPfS_Pj(
	.param .u64 .ptr .align 1 _Z20d_clear_accumulatorsPfS_Pj_param_0,
	.param .u64 .ptr .align 1 _Z20d_clear_accumulatorsPfS_Pj_param_1,
	.param .u64 .ptr .align 1 _Z20d_clear_accumulatorsPfS_Pj_param_2
)
{
	.reg .b32 	%r<3>;
	.reg .b64 	%rd<11>;

	ld.param.u64 	%rd1, [_Z20d_clear_accumulatorsPfS_Pj_param_0];
	ld.param.u64 	%rd2, [_Z20d_clear_accumulatorsPfS_Pj_param_1];
	ld.param.u64 	%rd3, [_Z20d_clear_accumulatorsPfS_Pj_param_2];
	cvta.to.global.u64 	%rd4, %rd3;
	cvta.to.global.u64 	%rd5, %rd2;
	cvta.to.global.u64 	%rd6, %rd1;
	mov.u32 	%r1, %tid.x;
	mul.wide.u32 	%rd7, %r1, 4;
	add.s64 	%rd8, %rd6, %rd7;
	mov.b32 	%r2, 0;
	st.global.u32 	[%rd8], %r2;
	add.s64 	%rd9, %rd5, %rd7;
	st.global.u32 	[%rd9], %r2;
	add.s64 	%rd10, %rd4, %rd7;
	st.global.u32 	[%rd10], %r2;
	ret;

}
	// .globl	_Z18d_recalc_centroidsPfS_S_S_Pj
.visible .entry _Z18d_recalc_centroidsPfS_S_S_Pj(
	.param .u64 .ptr .align 1 _Z18d_recalc_centroidsPfS_S_S_Pj_param_0,
	.param .u64 .ptr .align 1 _Z18d_recalc_centroidsPfS_S_S_Pj_param_1,
	.param .u64 .ptr .align 1 _Z18d_recalc_centroidsPfS_S_S_Pj_param_2,
	.param .u64 .ptr .align 1 _Z18d_recalc_centroidsPfS_S_S_Pj_param_3,
	.param .u64 .ptr .align 1 _Z18d_recalc_centroidsPfS_S_S_Pj_param_4
)
{
	.reg .b32 	%r<4>;
	.reg .b32 	%f<6>;
	.reg .b64 	%rd<17>;

	ld.param.u64 	%rd1, [_Z18d_recalc_centroidsPfS_S_S_Pj_param_0];
	ld.param.u64 	%rd2, [_Z18d_recalc_centroidsPfS_S_S_Pj_param_1];
	ld.param.u64 	%rd3, [_Z18d_recalc_centroidsPfS_S_S_Pj_param_2];
	ld.param.u64 	%rd4, [_Z18d_recalc_centroidsPfS_S_S_Pj_param_3];
	ld.param.u64 	%rd5, [_Z18d_recalc_centroidsPfS_S_S_Pj_param_4];
	cvta.to.global.u64 	%rd6, %rd2;
	cvta.to.global.u64 	%rd7, %rd4;
	cvta.to.global.u64 	%rd8, %rd1;
	cvta.to.global.u64 	%rd9, %rd3;
	cvta.to.global.u64 	%rd10, %rd5;
	mov.u32 	%r1, %tid.x;
	mul.wide.u32 	%rd11, %r1, 4;
	add.s64 	%rd12, %rd10, %rd11;
	ld.global.nc.u32 	%r2, [%rd12];
	max.u32 	%r3, %r2, 1;
	add.s64 	%rd13, %rd9, %rd11;
	ld.global.nc.f32 	%f1, [%rd13];
	cvt.rn.f32.u32 	%f2, %r3;
	div.rn.f32 	%f3, %f1, %f2;
	add.s64 	%rd14, %rd8, %rd11;
	st.global.f32 	[%rd14], %f3;
	add.s64 	%rd15, %rd7, %rd11;
	ld.global.nc.f32 	%f4, [%rd15];
	div.rn.f32 	%f5, %f4, %f2;
	add.s64 	%rd16, %rd6, %rd11;
	st.global.f32 	[%rd16], %f5;
	ret;

}
	// .globl	_Z16d_cluster_pointsPfS_S_S_S_Pjii
.visible .entry _Z16d_cluster_pointsPfS_S_S_S_Pjii(
	.param .u64 .ptr .align 1 _Z16d_cluster_pointsPfS_S_S_S_Pjii_param_0,
	.param .u64 .ptr .align 1 _Z16d_cluster_pointsPfS_S_S_S_Pjii_param_1,
	.param .u64 .ptr .align 1 _Z16d_cluster_pointsPfS_S_S_S_Pjii_param_2,
	.param .u64 .ptr .align 1 _Z16d_cluster_pointsPfS_S_S_S_Pjii_param_3,
	.param .u64 .ptr .align 1 _Z16d_cluster_pointsPfS_S_S_S_Pjii_param_4,
	.param .u64 .ptr .align 1 _Z16d_cluster_pointsPfS_S_S_S_Pjii_param_5,
	.param .u32 _Z16d_cluster_pointsPfS_S_S_S_Pjii_param_6,
	.param .u32 _Z16d_cluster_pointsPfS_S_S_S_Pjii_param_7
)
{
	.reg .pred 	%p<26>;
	.reg .b32 	%r<71>;
	.reg .b32 	%f<119>;
	.reg .b64 	%rd<40>;

	ld.param.u64 	%rd11, [_Z16d_cluster_pointsPfS_S_S_S_Pjii_param_0];
	ld.param.u64 	%rd15, [_Z16d_cluster_pointsPfS_S_S_S_Pjii_param_1];
	ld.param.u64 	%rd16, [_Z16d_cluster_pointsPfS_S_S_S_Pjii_param_2];
	ld.param.u64 	%rd12, [_Z16d_cluster_pointsPfS_S_S_S_Pjii_param_3];
	ld.param.u64 	%rd13, [_Z16d_cluster_pointsPfS_S_S_S_Pjii_param_4];
	ld.param.u64 	%rd14, [_Z16d_cluster_pointsPfS_S_S_S_Pjii_param_5];
	ld.param.u32 	%r25, [_Z16d_cluster_pointsPfS_S_S_S_Pjii_param_6];
	ld.param.u32 	%r24, [_Z16d_cluster_pointsPfS_S_S_S_Pjii_param_7];
	cvta.to.global.u64 	%rd1, %rd16;
	cvta.to.global.u64 	%rd2, %rd15;
	mov.u32 	%r26, %ctaid.x;
	mov.u32 	%r27, %ntid.x;
	mov.u32 	%r28, %tid.x;
	mad.lo.s32 	%r1, %r26, %r27, %r28;
	setp.ge.u32 	%p1, %r1, %r25;
	@%p1 bra 	$L__BB2_15;
	cvta.to.global.u64 	%rd18, %rd11;
	shl.b32 	%r29, %r1, 1;
	mul.wide.u32 	%rd19, %r29, 4;
	add.s64 	%rd20, %rd18, %rd19;
	ld.global.nc.f32 	%f1, [%rd20];
	ld.global.nc.f32 	%f2, [%rd20+4];
	setp.eq.s32 	%p2, %r24, 0;
	mov.b64 	%rd39, 0;
	@%p2 bra 	$L__BB2_14;
	and.b32  	%r2, %r24, 7;
	setp.lt.u32 	%p3, %r24, 8;
	mov.f32 	%f116, 0f501502F9;
	mov.b32 	%r65, 0;
	mov.u32 	%r70, %r65;
	@%p3 bra 	$L__BB2_5;
	and.b32  	%r65, %r24, -8;
	add.s64 	%rd38, %rd2, 16;
	add.s64 	%rd37, %rd1, 16;
	mov.f32 	%f116, 0f501502F9;
	mov.b32 	%r59, 0;
	mov.u32 	%r70, %r59;
$L__BB2_4:
	.pragma "nounroll";
	ld.global.nc.f32 	%f12, [%rd38+-16];
	ld.global.nc.f32 	%f13, [%rd37+-16];
	sub.f32 	%f14, %f1, %f12;
	sub.f32 	%f15, %f2, %f13;
	mul.f32 	%f16, %f15, %f15;
	fma.rn.f32 	%f17, %f14, %f14, %f16;
	setp.lt.f32 	%p4, %f17, %f116;
	selp.f32 	%f18, %f17, %f116, %p4;
	selp.b32 	%r33, %r59, %r70, %p4;
	ld.global.nc.f32 	%f19, [%rd38+-12];
	ld.global.nc.f32 	%f20, [%rd37+-12];
	sub.f32 	%f21, %f1, %f19;
	sub.f32 	%f22, %f2, %f20;
	mul.f32 	%f23, %f22, %f22;
	fma.rn.f32 	%f24, %f21, %f21, %f23;
	setp.lt.f32 	%p5, %f24, %f18;
	selp.f32 	%f25, %f24, %f18, %p5;
	add.s32 	%r34, %r59, 1;
	selp.b32 	%r35, %r34, %r33, %p5;
	ld.global.nc.f32 	%f26, [%rd38+-8];
	ld.global.nc.f32 	%f27, [%rd37+-8];
	sub.f32 	%f28, %f1, %f26;
	sub.f32 	%f29, %f2, %f27;
	mul.f32 	%f30, %f29, %f29;
	fma.rn.f32 	%f31, %f28, %f28, %f30;
	setp.lt.f32 	%p6, %f31, %f25;
	selp.f32 	%f32, %f31, %f25, %p6;
	add.s32 	%r36, %r59, 2;
	selp.b32 	%r37, %r36, %r35, %p6;
	ld.global.nc.f32 	%f33, [%rd38+-4];
	ld.global.nc.f32 	%f34, [%rd37+-4];
	sub.f32 	%f35, %f1, %f33;
	sub.f32 	%f36, %f2, %f34;
	mul.f32 	%f37, %f36, %f36;
	fma.rn.f32 	%f38, %f35, %f35, %f37;
	setp.lt.f32 	%p7, %f38, %f32;
	selp.f32 	%f39, %f38, %f32, %p7;
	add.s32 	%r38, %r59, 3;
	selp.b32 	%r39, %r38, %r37, %p7;
	ld.global.nc.f32 	%f40, [%rd38];
	ld.global.nc.f32 	%f41, [%rd37];
	sub.f32 	%f42, %f1, %f40;
	sub.f32 	%f43, %f2, %f41;
	mul.f32 	%f44, %f43, %f43;
	fma.rn.f32 	%f45, %f42, %f42, %f44;
	setp.lt.f32 	%p8, %f45, %f39;
	selp.f32 	%f46, %f45, %f39, %p8;
	add.s32 	%r40, %r59, 4;
	selp.b32 	%r41, %r40, %r39, %p8;
	ld.global.nc.f32 	%f47, [%rd38+4];
	ld.global.nc.f32 	%f48, [%rd37+4];
	sub.f32 	%f49, %f1, %f47;
	sub.f32 	%f50, %f2, %f48;
	mul.f32 	%f51, %f50, %f50;
	fma.rn.f32 	%f52, %f49, %f49, %f51;
	setp.lt.f32 	%p9, %f52, %f46;
	selp.f32 	%f53, %f52, %f46, %p9;
	add.s32 	%r42, %r59, 5;
	selp.b32 	%r43, %r42, %r41, %p9;
	ld.global.nc.f32 	%f54, [%rd38+8];
	ld.global.nc.f32 	%f55, [%rd37+8];
	sub.f32 	%f56, %f1, %f54;
	sub.f32 	%f57, %f2, %f55;
	mul.f32 	%f58, %f57, %f57;
	fma.rn.f32 	%f59, %f56, %f56, %f58;
	setp.lt.f32 	%p10, %f59, %f53;
	selp.f32 	%f60, %f59, %f53, %p10;
	add.s32 	%r44, %r59, 6;
	selp.b32 	%r45, %r44, %r43, %p10;
	ld.global.nc.f32 	%f61, [%rd38+12];
	ld.global.nc.f32 	%f62, [%rd37+12];
	sub.f32 	%f63, %f1, %f61;
	sub.f32 	%f64, %f2, %f62;
	mul.f32 	%f65, %f64, %f64;
	fma.rn.f32 	%f66, %f63, %f63, %f65;
	setp.lt.f32 	%p11, %f66, %f60;
	selp.f32 	%f116, %f66, %f60, %p11;
	add.s32 	%r46, %r59, 7;
	selp.b32 	%r70, %r46, %r45, %p11;
	add.s64 	%rd38, %rd38, 32;
	add.s64 	%rd37, %rd37, 32;
	add.s32 	%r59, %r59, 8;
	setp.ne.s32 	%p12, %r59, %r65;
	@%p12 bra 	$L__BB2_4;
$L__BB2_5:
	setp.eq.s32 	%p13, %r2, 0;
	@%p13 bra 	$L__BB2_13;
	and.b32  	%r11, %r24, 3;
	setp.lt.u32 	%p14, %r2, 4;
	@%p14 bra 	$L__BB2_8;
	mul.wide.u32 	%rd21, %r65, 4;
	add.s64 	%rd22, %rd2, %rd21;
	ld.global.nc.f32 	%f67, [%rd22];
	add.s64 	%rd23, %rd1, %rd21;
	ld.global.nc.f32 	%f68, [%rd23];
	sub.f32 	%f69, %f1, %f67;
	sub.f32 	%f70, %f2, %f68;
	mul.f32 	%f71, %f70, %f70;
	fma.rn.f32 	%f72, %f69, %f69, %f71;
	setp.lt.f32 	%p15, %f72, %f116;
	selp.f32 	%f73, %f72, %f116, %p15;
	selp.b32 	%r48, %r65, %r70, %p15;
	add.s32 	%r49, %r65, 1;
	ld.global.nc.f32 	%f74, [%rd22+4];
	ld.global.nc.f32 	%f75, [%rd23+4];
	sub.f32 	%f76, %f1, %f74;
	sub.f32 	%f77, %f2, %f75;
	mul.f32 	%f78, %f77, %f77;
	fma.rn.f32 	%f79, %f76, %f76, %f78;
	setp.lt.f32 	%p16, %f79, %f73;
	selp.f32 	%f80, %f79, %f73, %p16;
	selp.b32 	%r50, %r49, %r48, %p16;
	add.s32 	%r51, %r65, 2;
	ld.global.nc.f32 	%f81, [%rd22+8];
	ld.global.nc.f32 	%f82, [%rd23+8];
	sub.f32 	%f83, %f1, %f81;
	sub.f32 	%f84, %f2, %f82;
	mul.f32 	%f85, %f84, %f84;
	fma.rn.f32 	%f86, %f83, %f83, %f85;
	setp.lt.f32 	%p17, %f86, %f80;
	selp.f32 	%f87, %f86, %f80, %p17;
	selp.b32 	%r52, %r51, %r50, %p17;
	add.s32 	%r53, %r65, 3;
	ld.global.nc.f32 	%f88, [%rd22+12];
	ld.global.nc.f32 	%f89, [%rd23+12];
	sub.f32 	%f90, %f1, %f88;
	sub.f32 	%f91, %f2, %f89;
	mul.f32 	%f92, %f91, %f91;
	fma.rn.f32 	%f93, %f90, %f90, %f92;
	setp.lt.f32 	%p18, %f93, %f87;
	selp.f32 	%f116, %f93, %f87, %p18;
	selp.b32 	%r70, %r53, %r52, %p18;
	add.s32 	%r65, %r65, 4;
$L__BB2_8:
	setp.eq.s32 	%p19, %r11, 0;
	@%p19 bra 	$L__BB2_13;
	setp.eq.s32 	%p20, %r11, 1;
	@%p20 bra 	$L__BB2_11;
	mul.wide.u32 	%rd24, %r65, 4;
	add.s64 	%rd25, %rd2, %rd24;
	ld.global.nc.f32 	%f94, [%rd25];
	add.s64 	%rd26, %rd1, %rd24;
	ld.global.nc.f32 	%f95, [%rd26];
	sub.f32 	%f96, %f1, %f94;
	sub.f32 	%f97, %f2, %f95;
	mul.f32 	%f98, %f97, %f97;
	fma.rn.f32 	%f99, %f96, %f96, %f98;
	setp.lt.f32 	%p21, %f99, %f116;
	selp.f32 	%f100, %f99, %f116, %p21;
	selp.b32 	%r55, %r65, %r70, %p21;
	add.s32 	%r56, %r65, 1;
	ld.global.nc.f32 	%f101, [%rd25+4];
	ld.global.nc.f32 	%f102, [%rd26+4];
	sub.f32 	%f103, %f1, %f101;
	sub.f32 	%f104, %f2, %f102;
	mul.f32 	%f105, %f104, %f104;
	fma.rn.f32 	%f106, %f103, %f103, %f105;
	setp.lt.f32 	%p22, %f106, %f100;
	selp.f32 	%f116, %f106, %f100, %p22;
	selp.b32 	%r70, %r56, %r55, %p22;
	add.s32 	%r65, %r65, 2;
$L__BB2_11:
	and.b32  	%r57, %r24, 1;
	setp.eq.b32 	%p23, %r57, 1;
	not.pred 	%p24, %p23;
	@%p24 bra 	$L__BB2_13;
	mul.wide.u32 	%rd27, %r65, 4;
	add.s64 	%rd28, %rd2, %rd27;
	ld.global.nc.f32 	%f107, [%rd28];
	add.s64 	%rd29, %rd1, %rd27;
	ld.global.nc.f32 	%f108, [%rd29];
	sub.f32 	%f109, %f1, %f107;
	sub.f32 	%f110, %f2, %f108;
	mul.f32 	%f111, %f110, %f110;
	fma.rn.f32 	%f112, %f109, %f109, %f111;
	setp.lt.f32 	%p25, %f112, %f116;
	selp.b32 	%r70, %r65, %r70, %p25;
$L__BB2_13:
	cvt.u64.u32 	%rd39, %r70;
$L__BB2_14:
	cvta.to.global.u64 	%rd30, %rd12;
	shl.b64 	%rd31, %rd39, 2;
	add.s64 	%rd32, %rd30, %rd31;
	atom.global.add.f32 	%f113, [%rd32], %f1;
	cvta.to.global.u64 	%rd33, %rd13;
	add.s64 	%rd34, %rd33, %rd31;
	atom.global.add.f32 	%f114, [%rd34], %f2;
	cvta.to.global.u64 	%rd35, %rd14;
	add.s64 	%rd36, %rd35, %rd31;
	atom.global.add.u32 	%r58, [%rd36], 1;
$L__BB2_15:
	ret;

}


// ===== COMPILED SASS (sm_100) =====

	.target	sm_100

	.elftype	@"ET_EXEC"


//--------------------- .note.nv.tkinfo           --------------------------
	.section	.note.nv.tkinfo,"",@"SHT_NOTE"
	.sectionflags	@"SHF_NOTE_NV_TKINFO"
	.tkinfo
        /*0018*/ 	.word	0x00000002
        /*0030*/ 	.string	""
        /*0030*/ 	.string	"ptxas"
        /*0030*/ 	.string	"Cuda compilation tools, release 13.0, V13.0.88"
        /*0030*/ 	.string	"Build cuda_13.0.r13.0/compiler.36424714_0"
        /*0030*/ 	.string	"-arch sm_100 -m 64 "



//--------------------- .note.nv.cuinfo           --------------------------
	.section	.note.nv.cuinfo,"",@"SHT_NOTE"
	.sectionflags	@"SHF_NOTE_NV_CUINFO"
        /*0018*/ 	.short	0x0002
        /*001a*/ 	.short	0x0064
        /*001c*/ 	.short	0x0082
	.zero		2


//--------------------- .nv.info                  --------------------------
	.section	.nv.info,"",@"SHT_CUDA_INFO"
	.align	4


	//----- nvinfo : EIATTR_REGCOUNT
	.align		4
        /*0000*/ 	.byte	0x04, 0x2f
        /*0002*/ 	.short	(.L_1 - .L_0)
	.align		4
.L_0:
        /*0004*/ 	.word	index@(_Z20d_clear_accumulatorsPfS_Pj)
        /*0008*/ 	.word	0x0000000c


	//----- nvinfo : EIATTR_FRAME_SIZE
	.align		4
.L_1:
        /*000c*/ 	.byte	0x04, 0x11
        /*000e*/ 	.short	(.L_3 - .L_2)
	.align		4
.L_2:
        /*0010*/ 	.word	index@(_Z20d_clear_accumulatorsPfS_Pj)
        /*0014*/ 	.word	0x00000000


	//----- nvinfo : EIATTR_REGCOUNT
	.align		4
.L_3:
        /*0018*/ 	.byte	0x04, 0x2f
        /*001a*/ 	.short	(.L_5 - .L_4)
	.align		4
.L_4:
        /*001c*/ 	.word	index@(_Z18d_recalc_centroidsPfS_S_S_Pj)
        /*0020*/ 	.word	0x00000011


	//----- nvinfo : EIATTR_FRAME_SIZE
	.align		4
.L_5:
        /*0024*/ 	.byte	0x04, 0x11
        /*0026*/ 	.short	(.L_7 - .L_6)
	.align		4
.L_6:
        /*0028*/ 	.word	index@($__internal_0_$__cuda_sm3x_div_rn_noftz_f32_slowpath)
        /*002c*/ 	.word	0x00000000


	//----- nvinfo : EIATTR_FRAME_SIZE
	.align		4
.L_7:
        /*0030*/ 	.byte	0x04, 0x11
        /*0032*/ 	.short	(.L_9 - .L_8)
	.align		4
.L_8:
        /*0034*/ 	.word	index@(_Z18d_recalc_centroidsPfS_S_S_Pj)
        /*0038*/ 	.word	0x00000000


	//----- nvinfo : EIATTR_REGCOUNT
	.align		4
.L_9:
        /*003c*/ 	.byte	0x04, 0x2f
        /*003e*/ 	.short	(.L_11 - .L_10)
	.align		4
.L_10:
        /*0040*/ 	.word	index@(_Z16d_cluster_pointsPfS_S_S_S_Pjii)
        /*0044*/ 	.word	0x00000020


	//----- nvinfo : EIATTR_FRAME_SIZE
	.align		4
.L_11:
        /*0048*/ 	.byte	0x04, 0x11
        /*004a*/ 	.short	(.L_13 - .L_12)
	.align		4
.L_12:
        /*004c*/ 	.word	index@(_Z16d_cluster_pointsPfS_S_S_S_Pjii)
        /*0050*/ 	.word	0x00000000


	//----- nvinfo : EIATTR_MIN_STACK_SIZE
	.align		4
.L_13:
        /*0054*/ 	.byte	0x04, 0x12
        /*0056*/ 	.short	(.L_15 - .L_14)
	.align		4
.L_14:
        /*0058*/ 	.word	index@(_Z16d_cluster_pointsPfS_S_S_S_Pjii)
        /*005c*/ 	.word	0x00000000


	//----- nvinfo : EIATTR_MIN_STACK_SIZE
	.align		4
.L_15:
        /*0060*/ 	.byte	0x04, 0x12
        /*0062*/ 	.short	(.L_17 - .L_16)
	.align		4
.L_16:
        /*0064*/ 	.word	index@(_Z18d_recalc_centroidsPfS_S_S_Pj)
        /*0068*/ 	.word	0x00000000


	//----- nvinfo : EIATTR_MIN_STACK_SIZE
	.align		4
.L_17:
        /*006c*/ 	.byte	0x04, 0x12
        /*006e*/ 	.short	(.L_19 - .L_18)
	.align		4
.L_18:
        /*0070*/ 	.word	index@(_Z20d_clear_accumulatorsPfS_Pj)
        /*0074*/ 	.word	0x00000000
.L_19:


//--------------------- .nv.compat                --------------------------
	.section	.nv.compat,"",@"SHT_CUDA_COMPAT_INFO"
	.align	4
        /*0000*/ 	.byte	0x02, 0x09, 0x00, 0x00, 0x02, 0x02, 0x01, 0x00, 0x02, 0x05, 0x05, 0x00, 0x03, 0x07, 0x01, 0x01
        /*0010*/ 	.byte	0x02, 0x03, 0x00, 0x00, 0x02, 0x06, 0x01, 0x00, 0x04, 0x0b, 0x08, 0x00, 0x01, 0x00, 0x00, 0x00
        /*0020*/ 	.byte	0x00, 0x00, 0x00, 0x00


//--------------------- .nv.info._Z16d_cluster_pointsPfS_S_S_S_Pjii --------------------------
	.section	.nv.info._Z16d_cluster_pointsPfS_S_S_S_Pjii,"",@"SHT_CUDA_INFO"
	.sectionflags	@""
	.align	4


	//----- nvinfo : EIATTR_CUDA_API_VERSION
	.align		4
        /*0000*/ 	.byte	0x04, 0x37
        /*0002*/ 	.short	(.L_21 - .L_20)
.L_20:
        /*0004*/ 	.word	0x00000082


	//----- nvinfo : EIATTR_KPARAM_INFO
	.align		4
.L_21:
        /*0008*/ 	.byte	0x04, 0x17
        /*000a*/ 	.short	(.L_23 - .L_22)
.L_22:
        /*000c*/ 	.word	0x00000000
        /*0010*/ 	.short	0x0007
        /*0012*/ 	.short	0x0034
        /*0014*/ 	.byte	0x00, 0xf0, 0x11, 0x00


	//----- nvinfo : EIATTR_KPARAM_INFO
	.align		4
.L_23:
        /*0018*/ 	.byte	0x04, 0x17
        /*001a*/ 	.short	(.L_25 - .L_24)
.L_24:
        /*001c*/ 	.word	0x00000000
        /*0020*/ 	.short	0x0006
        /*0022*/ 	.short	0x0030
        /*0024*/ 	.byte	0x00, 0xf0, 0x11, 0x00


	//----- nvinfo : EIATTR_KPARAM_INFO
	.align		4
.L_25:
        /*0028*/ 	.byte	0x04, 0x17
        /*002a*/ 	.short	(.L_27 - .L_26)
.L_26:
        /*002c*/ 	.word	0x00000000
        /*0030*/ 	.short	0x0005
        /*0032*/ 	.short	0x0028
        /*0034*/ 	.byte	0x00, 0xf5, 0x21, 0x00


	//----- nvinfo : EIATTR_KPARAM_INFO
	.align		4
.L_27:
        /*0038*/ 	.byte	0x04, 0x17
        /*003a*/ 	.short	(.L_29 - .L_28)
.L_28:
        /*003c*/ 	.word	0x00000000
        /*0040*/ 	.short	0x0004
        /*0042*/ 	.short	0x0020
        /*0044*/ 	.byte	0x00, 0xf5, 0x21, 0x00


	//----- nvinfo : EIATTR_KPARAM_INFO
	.align		4
.L_29:
        /*0048*/ 	.byte	0x04, 0x17
        /*004a*/ 	.short	(.L_31 - .L_30)
.L_30:
        /*004c*/ 	.word	0x00000000
        /*0050*/ 	.short	0x0003
        /*0052*/ 	.short	0x0018
        /*0054*/ 	.byte	0x00, 0xf5, 0x21, 0x00


	//----- nvinfo : EIATTR_KPARAM_INFO
	.align		4
.L_31:
        /*0058*/ 	.byte	0x04, 0x17
        /*005a*/ 	.short	(.L_33 - .L_32)
.L_32:
        /*005c*/ 	.word	0x00000000
        /*0060*/ 	.short	0x0002
        /*0062*/ 	.short	0x0010
        /*0064*/ 	.byte	0x00, 0xf5, 0x21, 0x00


	//----- nvinfo : EIATTR_KPARAM_INFO
	.align		4
.L_33:
        /*0068*/ 	.byte	0x04, 0x17
        /*006a*/ 	.short	(.L_35 - .L_34)
.L_34:
        /*006c*/ 	.word	0x00000000
        /*0070*/ 	.short	0x0001
        /*0072*/ 	.short	0x0008
        /*0074*/ 	.byte	0x00, 0xf5, 0x21, 0x00


	//----- nvinfo : EIATTR_KPARAM_INFO
	.align		4
.L_35:
        /*0078*/ 	.byte	0x04, 0x17
        /*007a*/ 	.short	(.L_37 - .L_36)
.L_36:
        /*007c*/ 	.word	0x00000000
        /*0080*/ 	.short	0x0000
        /*0082*/ 	.short	0x0000
        /*0084*/ 	.byte	0x00, 0xf5, 0x21, 0x00


	//----- nvinfo : EIATTR_SPARSE_MMA_MASK
	.align		4
.L_37:
        /*0088*/ 	.byte	0x03, 0x50
        /*008a*/ 	.short	0x0000


	//----- nvinfo : EIATTR_MAXREG_COUNT
	.align		4
        /*008c*/ 	.byte	0x03, 0x1b
        /*008e*/ 	.short	0x00ff


	//----- nvinfo : EIATTR_MERCURY_ISA_VERSION
	.align		4
        /*0090*/ 	.byte	0x03, 0x5f
        /*0092*/ 	.short	0x0101


	//----- nvinfo : EIATTR_VRC_CTA_INIT_COUNT
	.align		4
        /*0094*/ 	.byte	0x02, 0x4a
	.zero		1
	.zero		1


	//----- nvinfo : EIATTR_EXIT_INSTR_OFFSETS
	.align		4
        /*0098*/ 	.byte	0x04, 0x1c
        /*009a*/ 	.short	(.L_39 - .L_38)


	//   ....[0]....
.L_38:
        /*009c*/ 	.word	0x00000070


	//   ....[1]....
        /*00a0*/ 	.word	0x00000dd0


	//----- nvinfo : EIATTR_CBANK_PARAM_SIZE
	.align		4
.L_39:
        /*00a4*/ 	.byte	0x03, 0x19
        /*00a6*/ 	.short	0x0038


	//----- nvinfo : EIATTR_PARAM_CBANK
	.align		4
        /*00a8*/ 	.byte	0x04, 0x0a
        /*00aa*/ 	.short	(.L_41 - .L_40)
	.align		4
.L_40:
        /*00ac*/ 	.word	index@(.nv.constant0._Z16d_cluster_pointsPfS_S_S_S_Pjii)
        /*00b0*/ 	.short	0x0380
        /*00b2*/ 	.short	0x0038


	//----- nvinfo : EIATTR_SW_WAR
	.align		4
.L_41:
        /*00b4*/ 	.byte	0x04, 0x36
        /*00b6*/ 	.short	(.L_43 - .L_42)
.L_42:
        /*00b8*/ 	.word	0x00000008
.L_43:


//--------------------- .nv.info._Z18d_recalc_centroidsPfS_S_S_Pj --------------------------
	.section	.nv.info._Z18d_recalc_centroidsPfS_S_S_Pj,"",@"SHT_CUDA_INFO"
	.sectionflags	@""
	.align	4


	//----- nvinfo : EIATTR_CUDA_API_VERSION
	.align		4
        /*0000*/ 	.byte	0x04, 0x37
        /*0002*/ 	.short	(.L_45 - .L_44)
.L_44:
        /*0004*/ 	.word	0x00000082


	//----- nvinfo : EIATTR_KPARAM_INFO
	.align		4
.L_45:
        /*0008*/ 	.byte	0x04, 0x17
        /*000a*/ 	.short	(.L_47 - .L_46)
.L_46:
        /*000c*/ 	.word	0x00000000
        /*0010*/ 	.short	0x0004
        /*0012*/ 	.short	0x0020
        /*0014*/ 	.byte	0x00, 0xf5, 0x21, 0x00


	//----- nvinfo : EIATTR_KPARAM_INFO
	.align		4
.L_47:
        /*0018*/ 	.byte	0x04, 0x17
        /*001a*/ 	.short	(.L_49 - .L_48)
.L_48:
        /*001c*/ 	.word	0x00000000
        /*0020*/ 	.short	0x0003
        /*0022*/ 	.short	0x0018
        /*0024*/ 	.byte	0x00, 0xf5, 0x21, 0x00


	//----- nvinfo : EIATTR_KPARAM_INFO
	.align		4
.L_49:
        /*0028*/ 	.byte	0x04, 0x17
        /*002a*/ 	.short	(.L_51 - .L_50)
.L_50:
        /*002c*/ 	.word	0x00000000
        /*0030*/ 	.short	0x0002
        /*0032*/ 	.short	0x0010
        /*0034*/ 	.byte	0x00, 0xf5, 0x21, 0x00


	//----- nvinfo : EIATTR_KPARAM_INFO
	.align		4
.L_51:
        /*0038*/ 	.byte	0x04, 0x17
        /*003a*/ 	.short	(.L_53 - .L_52)
.L_52:
        /*003c*/ 	.word	0x00000000
        /*0040*/ 	.short	0x0001
        /*0042*/ 	.short	0x0008
        /*0044*/ 	.byte	0x00, 0xf5, 0x21, 0x00


	//----- nvinfo : EIATTR_KPARAM_INFO
	.align		4
.L_53:
        /*0048*/ 	.byte	0x04, 0x17
        /*004a*/ 	.short	(.L_55 - .L_54)
.L_54:
        /*004c*/ 	.word	0x00000000
        /*0050*/ 	.short	0x0000
        /*0052*/ 	.short	0x0000
        /*0054*/ 	.byte	0x00, 0xf5, 0x21, 0x00


	//----- nvinfo : EIATTR_SPARSE_MMA_MASK
	.align		4
.L_55:
        /*0058*/ 	.byte	0x03, 0x50
        /*005a*/ 	.short	0x0000


	//----- nvinfo : EIATTR_MAXREG_COUNT
	.align		4
        /*005c*/ 	.byte	0x03, 0x1b
        /*005e*/ 	.short	0x00ff


	//----- nvinfo : EIATTR_MERCURY_ISA_VERSION
	.align		4
        /*0060*/ 	.byte	0x03, 0x5f
        /*0062*/ 	.short	0x0101


	//----- nvinfo : EIATTR_VRC_CTA_INIT_COUNT
	.align		4
        /*0064*/ 	.byte	0x02, 0x4a
	.zero		1
	.zero		1


	//----- nvinfo : EIATTR_EXIT_INSTR_OFFSETS
	.align		4
        /*0068*/ 	.byte	0x04, 0x1c
        /*006a*/ 	.short	(.L_57 - .L_56)


	//   ....[0]....
.L_56:
        /*006c*/ 	.word	0x000002f0


	//----- nvinfo : EIATTR_CRS_STACK_SIZE
	.align		4
.L_57:
        /*0070*/ 	.byte	0x04, 0x1e
        /*0072*/ 	.short	(.L_59 - .L_58)
.L_58:
        /*0074*/ 	.word	0x00000000


	//----- nvinfo : EIATTR_CBANK_PARAM_SIZE
	.align		4
.L_59:
        /*0078*/ 	.byte	0x03, 0x19
        /*007a*/ 	.short	0x0028


	//----- nvinfo : EIATTR_PARAM_CBANK
	.align		4
        /*007c*/ 	.byte	0x04, 0x0a
        /*007e*/ 	.short	(.L_61 - .L_60)
	.align		4
.L_60:
        /*0080*/ 	.word	index@(.nv.constant0._Z18d_recalc_centroidsPfS_S_S_Pj)
        /*0084*/ 	.short	0x0380
        /*0086*/ 	.short	0x0028


	//----- nvinfo : EIATTR_SW_WAR
	.align		4
.L_61:
        /*0088*/ 	.byte	0x04, 0x36
        /*008a*/ 	.short	(.L_63 - .L_62)
.L_62:
        /*008c*/ 	.word	0x00000008
.L_63:


//--------------------- .nv.info._Z20d_clear_accumulatorsPfS_Pj --------------------------
	.section	.nv.info._Z20d_clear_accumulatorsPfS_Pj,"",@"SHT_CUDA_INFO"
	.sectionflags	@""
	.align	4


	//----- nvinfo : EIATTR_CUDA_API_VERSION
	.align		4
        /*0000*/ 	.byte	0x04, 0x37
        /*0002*/ 	.short	(.L_65 - .L_64)
.L_64:
        /*0004*/ 	.word	0x00000082


	//----- nvinfo : EIATTR_KPARAM_INFO
	.align		4
.L_65:
        /*0008*/ 	.byte	0x04, 0x17
        /*000a*/ 	.short	(.L_67 - .L_66)
.L_66:
        /*000c*/ 	.word	0x00000000
        /*0010*/ 	.short	0x0002
        /*0012*/ 	.short	0x0010
        /*0014*/ 	.byte	0x00, 0xf5, 0x21, 0x00


	//----- nvinfo : EIATTR_KPARAM_INFO
	.align		4
.L_67:
        /*0018*/ 	.byte	0x04, 0x17
        /*001a*/ 	.short	(.L_69 - .L_68)
.L_68:
        /*001c*/ 	.word	0x00000000
        /*0020*/ 	.short	0x0001
        /*0022*/ 	.short	0x0008
        /*0024*/ 	.byte	0x00, 0xf5, 0x21, 0x00


	//----- nvinfo : EIATTR_KPARAM_INFO
	.align		4
.L_69:
        /*0028*/ 	.byte	0x04, 0x17
        /*002a*/ 	.short	(.L_71 - .L_70)
.L_70:
        /*002c*/ 	.word	0x00000000
        /*0030*/ 	.short	0x0000
        /*0032*/ 	.short	0x0000
        /*0034*/ 	.byte	0x00, 0xf5, 0x21, 0x00


	//----- nvinfo : EIATTR_SPARSE_MMA_MASK
	.align		4
.L_71:
        /*0038*/ 	.byte	0x03, 0x50
        /*003a*/ 	.short	0x0000


	//----- nvinfo : EIATTR_MAXREG_COUNT
	.align		4
        /*003c*/ 	.byte	0x03, 0x1b
        /*003e*/ 	.short	0x00ff


	//----- nvinfo : EIATTR_MERCURY_ISA_VERSION
	.align		4
        /*0040*/ 	.byte	0x03, 0x5f
        /*0042*/ 	.short	0x0101


	//----- nvinfo : EIATTR_VRC_CTA_INIT_COUNT
	.align		4
        /*0044*/ 	.byte	0x02, 0x4a
	.zero		1
	.zero		1


	//----- nvinfo : EIATTR_EXIT_INSTR_OFFSETS
	.align		4
        /*0048*/ 	.byte	0x04, 0x1c
        /*004a*/ 	.short	(.L_73 - .L_72)


	//   ....[0]....
.L_72:
        /*004c*/ 	.word	0x000000c0


	//----- nvinfo : EIATTR_CBANK_PARAM_SIZE
	.align		4
.L_73:
        /*0050*/ 	.byte	0x03, 0x19
        /*0052*/ 	.short	0x0018


	//----- nvinfo : EIATTR_PARAM_CBANK
	.align		4
        /*0054*/ 	.byte	0x04, 0x0a
        /*0056*/ 	.short	(.L_75 - .L_74)
	.align		4
.L_74:
        /*0058*/ 	.word	index@(.nv.constant0._Z20d_clear_accumulatorsPfS_Pj)
        /*005c*/ 	.short	0x0380
        /*005e*/ 	.short	0x0018


	//----- nvinfo : EIATTR_SW_WAR
	.align		4
.L_75:
        /*0060*/ 	.byte	0x04, 0x36
        /*0062*/ 	.short	(.L_77 - .L_76)
.L_76:
        /*0064*/ 	.word	0x00000008
.L_77:


//--------------------- .nv.callgraph             --------------------------
	.section	.nv.callgraph,"",@"SHT_CUDA_CALLGRAPH"
	.align	4
	.sectionentsize	8
	.align		4
        /*0000*/ 	.word	0x00000000
	.align		4
        /*0004*/ 	.word	0xffffffff
	.align		4
        /*0008*/ 	.word	0x00000000
	.align		4
        /*000c*/ 	.word	0xfffffffe
	.align		4
        /*0010*/ 	.word	0x00000000
	.align		4
        /*0014*/ 	.word	0xfffffffd
	.align		4
        /*0018*/ 	.word	0x00000000
	.align		4
        /*001c*/ 	.word	0xfffffffc


//--------------------- .text._Z16d_cluster_pointsPfS_S_S_S_Pjii --------------------------
	.section	.text._Z16d_cluster_pointsPfS_S_S_S_Pjii,"ax",@progbits
	.align	128
        .global         _Z16d_cluster_pointsPfS_S_S_S_Pjii
        .type           _Z16d_cluster_pointsPfS_S_S_S_Pjii,@function
        .size           _Z16d_cluster_pointsPfS_S_S_S_Pjii,(.L_x_25 - _Z16d_cluster_pointsPfS_S_S_S_Pjii)
        .other          _Z16d_cluster_pointsPfS_S_S_S_Pjii,@"STO_CUDA_ENTRY STV_DEFAULT"
_Z16d_cluster_pointsPfS_S_S_S_Pjii:
.text._Z16d_cluster_pointsPfS_S_S_S_Pjii:
[----:B------:R-:W-:Y:S01]  /*0000*/  LDC R1, c[0x0][0x37c] ;  /* 0x0000df00ff017b82 */ /* 0x000fe20000000800 */
[----:B------:R-:W0:Y:S07]  /*0010*/  S2R R3, SR_TID.X ;  /* 0x0000000000037919 */ /* 0x000e2e0000002100 */
[----:B------:R-:W0:Y:S01]  /*0020*/  S2UR UR4, SR_CTAID.X ;  /* 0x00000000000479c3 */ /* 0x000e220000002500 */
[----:B------:R-:W1:Y:S07]  /*0030*/  LDCU UR5, c[0x0][0x3b0] ;  /* 0x00007600ff0577ac */ /* 0x000e6e0008000800 */
[----:B------:R-:W0:Y:S02]  /*0040*/  LDC R0, c[0x0][0x360] ;  /* 0x0000d800ff007b82 */ /* 0x000e240000000800 */
[----:B0-----:R-:W-:-:S05]  /*0050*/  IMAD R0, R0, UR4, R3 ;  /* 0x0000000400007c24 */ /* 0x001fca000f8e0203 */
[----:B-1----:R-:W-:-:S13]  /*0060*/  ISETP.GE.U32.AND P0, PT, R0, UR5, PT ;  /* 0x0000000500007c0c */ /* 0x002fda000bf06070 */
[----:B------:R-:W-:Y:S05]  /*0070*/  @P0 EXIT ;  /* 0x000000000000094d */ /* 0x000fea0003800000 */
[----:B------:R-:W0:Y:S01]  /*0080*/  LDC.64 R2, c[0x0][0x380] ;  /* 0x0000e000ff027b82 */ /* 0x000e220000000a00 */
[----:B------:R-:W1:Y:S01]  /*0090*/  LDCU.64 UR12, c[0x0][0x358] ;  /* 0x00006b00ff0c77ac */ /* 0x000e620008000a00 */
[----:B------:R-:W-:Y:S01]  /*00a0*/  SHF.L.U32 R5, R0, 0x1, RZ ;  /* 0x0000000100057819 */ /* 0x000fe200000006ff */
[----:B------:R-:W2:Y:S04]  /*00b0*/  LDCU UR8, c[0x0][0x3b4] ;  /* 0x00007680ff0877ac */ /* 0x000ea80008000800 */
[----:B0-----:R-:W-:-:S05]  /*00c0*/  IMAD.WIDE.U32 R2, R5, 0x4, R2 ;  /* 0x0000000405027825 */ /* 0x001fca00078e0002 */
[----:B-1----:R0:W5:Y:S04]  /*00d0*/  LDG.E.CONSTANT R0, desc[UR12][R2.64] ;  /* 0x0000000c02007981 */ /* 0x002168000c1e9900 */
[----:B------:R0:W5:Y:S01]  /*00e0*/  LDG.E.CONSTANT R6, desc[UR12][R2.64+0x4] ;  /* 0x0000040c02067981 */ /* 0x000162000c1e9900 */
[----:B--2---:R-:W-:Y:S01]  /*00f0*/  UISETP.NE.AND UP0, UPT, UR8, URZ, UPT ;  /* 0x000000ff0800728c */ /* 0x004fe2000bf05270 */
[----:B------:R-:W-:-:S08]  /*0100*/  CS2R R8, SRZ ;  /* 0x0000000000087805 */ /* 0x000fd0000001ff00 */
[----:B0-----:R-:W-:Y:S05]  /*0110*/  BRA.U !UP0, `(.L_x_0) ;  /* 0x0000000908f47547 */ /* 0x001fea000b800000 */
[----:B------:R-:W-:Y:S01]  /*0120*/  UISETP.GE.U32.AND UP1, UPT, UR8, 0x8, UPT ;  /* 0x000000080800788c */ /* 0x000fe2000bf26070 */
[----:B------:R-:W-:Y:S01]  /*0130*/  HFMA2 R9, -RZ, RZ, 32.65625, 4.5359134674072265625e-05 ;  /* 0x501502f9ff097431 */ /* 0x000fe200000001ff */
[----:B------:R-:W-:Y:S01]  /*0140*/  ULOP3.LUT UR9, UR8, 0x7, URZ, 0xc0, !UPT ;  /* 0x0000000708097892 */ /* 0x000fe2000f8ec0ff */
[----:B------:R-:W-:Y:S01]  /*0150*/  HFMA2 R8, -RZ, RZ, 0, 0 ;  /* 0x00000000ff087431 */ /* 0x000fe200000001ff */
[----:B------:R-:W-:Y:S02]  /*0160*/  MOV R7, RZ ;  /* 0x000000ff00077202 */ /* 0x000fe40000000f00 */
[----:B------:R-:W-:-:S03]  /*0170*/  UISETP.NE.AND UP0, UPT, UR9, URZ, UPT ;  /* 0x000000ff0900728c */ /* 0x000fc6000bf05270 */
[----:B------:R-:W-:Y:S08]  /*0180*/  BRA.U !UP1, `(.L_x_1) ;  /* 0x0000000509787547 */ /* 0x000ff0000b800000 */
[----:B------:R-:W0:Y:S01]  /*0190*/  LDCU.64 UR6, c[0x0][0x388] ;  /* 0x00007100ff0677ac */ /* 0x000e220008000a00 */
[----:B------:R-:W-:Y:S01]  /*01a0*/  MOV R9, 0x501502f9 ;  /* 0x501502f900097802 */ /* 0x000fe20000000f00 */
[----:B------:R-:W-:Y:S01]  /*01b0*/  IMAD.MOV.U32 R8, RZ, RZ, RZ ;  /* 0x000000ffff087224 */ /* 0x000fe200078e00ff */
[----:B------:R-:W-:Y:S01]  /*01c0*/  MOV R10, RZ ;  /* 0x000000ff000a7202 */ /* 0x000fe20000000f00 */
[----:B------:R-:W1:Y:S01]  /*01d0*/  LDCU.64 UR4, c[0x0][0x390] ;  /* 0x00007200ff0477ac */ /* 0x000e620008000a00 */
[----:B------:R-:W-:-:S06]  /*01e0*/  ULOP3.LUT UR10, UR8, 0xfffffff8, URZ, 0xc0, !UPT ;  /* 0xfffffff8080a7892 */ /* 0x000fcc000f8ec0ff */
[----:B------:R-:W-:Y:S01]  /*01f0*/  MOV R7, UR10 ;  /* 0x0000000a00077c02 */ /* 0x000fe20008000f00 */
[----:B0-----:R-:W-:Y:S02]  /*0200*/  UIADD3 UR6, UP1, UPT, UR6, 0x10, URZ ;  /* 0x0000001006067890 */ /* 0x001fe4000ff3e0ff */
[----:B-1----:R-:W-:Y:S02]  /*0210*/  UIADD3 UR4, UP2, UPT, UR4, 0x10, URZ ;  /* 0x0000001004047890 */ /* 0x002fe4000ff5e0ff */
[----:B------:R-:W-:Y:S02]  /*0220*/  UIADD3.X UR7, UPT, UPT, URZ, UR7, URZ, UP1, !UPT ;  /* 0x00000007ff077290 */ /* 0x000fe40008ffe4ff */
[----:B------:R-:W-:Y:S01]  /*0230*/  MOV R4, UR6 ;  /* 0x0000000600047c02 */ /* 0x000fe20008000f00 */
[----:B------:R-:W-:Y:S01]  /*0240*/  UIADD3.X UR5, UPT, UPT, URZ, UR5, URZ, UP2, !UPT ;  /* 0x00000005ff057290 */ /* 0x000fe200097fe4ff */
[----:B------:R-:W-:Y:S02]  /*0250*/  MOV R2, UR4 ;  /* 0x0000000400027c02 */ /* 0x000fe40008000f00 */
[----:B------:R-:W-:-:S03]  /*0260*/  MOV R5, UR7 ;  /* 0x0000000700057c02 */ /* 0x000fc60008000f00 */
[----:B------:R-:W-:-:S07]  /*0270*/  MOV R3, UR5 ;  /* 0x0000000500037c02 */ /* 0x000fce0008000f00 */
.L_x_2:
[----:B------:R-:W2:Y:S04]  /*0280*/  LDG.E.CONSTANT R22, desc[UR12][R2.64+-0x10] ;  /* 0xfffff00c02167981 */ /* 0x000ea8000c1e9900 */
[----:B------:R-:W3:Y:S04]  /*0290*/  LDG.E.CONSTANT R20, desc[UR12][R4.64+-0x10] ;  /* 0xfffff00c04147981 */ /* 0x000ee8000c1e9900 */
[----:B------:R-:W4:Y:S04]  /*02a0*/  LDG.E.CONSTANT R16, desc[UR12][R2.64+-0xc] ;  /* 0xfffff40c02107981 */ /* 0x000f28000c1e9900 */
        /* <DEDUP_REMOVED lines=12> */
[----:B------:R-:W4:Y:S01]  /*0370*/  LDG.E.CONSTANT R11, desc[UR12][R4.64+0xc] ;  /* 0x00000c0c040b7981 */ /* 0x000f22000c1e9900 */
[----:B--2--5:R-:W-:Y:S01]  /*0380*/  FADD R22, R6, -R22 ;  /* 0x8000001606167221 */ /* 0x024fe20000000000 */
[----:B---3--:R-:W-:-:S03]  /*0390*/  FADD R20, R0, -R20 ;  /* 0x8000001400147221 */ /* 0x008fc60000000000 */
[----:B------:R-:W-:Y:S01]  /*03a0*/  FMUL R22, R22, R22 ;  /* 0x0000001616167220 */ /* 0x000fe20000400000 */
[----:B----4-:R-:W-:-:S03]  /*03b0*/  FADD R16, R6, -R16 ;  /* 0x8000001006107221 */ /* 0x010fc60000000000 */
[----:B------:R-:W-:Y:S01]  /*03c0*/  FFMA R20, R20, R20, R22 ;  /* 0x0000001414147223 */ /* 0x000fe20000000016 */
[----:B------:R-:W-:Y:S01]  /*03d0*/  FADD R18, R0, -R18 ;  /* 0x8000001200127221 */ /* 0x000fe20000000000 */
[----:B------:R-:W-:-:S03]  /*03e0*/  FMUL R16, R16, R16 ;  /* 0x0000001010107220 */ /* 0x000fc60000400000 */
[-C--:B------:R-:W-:Y:S01]  /*03f0*/  FSETP.GEU.AND P4, PT, R20, R9.reuse, PT ;  /* 0x000000091400720b */ /* 0x080fe20003f8e000 */
[----:B------:R-:W-:Y:S01]  /*0400*/  FADD R14, R6, -R14 ;  /* 0x8000000e060e7221 */ /* 0x000fe20000000000 */
[----:B------:R-:W-:Y:S02]  /*0410*/  FFMA R16, R18, R18, R16 ;  /* 0x0000001212107223 */ /* 0x000fe40000000010 */
[----:B------:R-:W-:Y:S01]  /*0420*/  FSEL R9, R20, R9, !P4 ;  /* 0x0000000914097208 */ /* 0x000fe20006000000 */
[----:B------:R-:W-:Y:S01]  /*0430*/  FADD R12, R0, -R12 ;  /* 0x8000000c000c7221 */ /* 0x000fe20000000000 */
[----:B------:R-:W-:Y:S02]  /*0440*/  FMUL R14, R14, R14 ;  /* 0x0000000e0e0e7220 */ /* 0x000fe40000400000 */
[----:B------:R-:W-:Y:S01]  /*0450*/  FSETP.GEU.AND P5, PT, R16, R9, PT ;  /* 0x000000091000720b */ /* 0x000fe20003fae000 */
[----:B------:R-:W-:Y:S01]  /*0460*/  FADD R29, R6, -R29 ;  /* 0x8000001d061d7221 */ /* 0x000fe20000000000 */
[----:B------:R-:W-:-:S02]  /*0470*/  FFMA R14, R12, R12, R14 ;  /* 0x0000000c0c0e7223 */ /* 0x000fc4000000000e */
[----:B------:R-:W-:Y:S01]  /*0480*/  FSEL R9, R16, R9, !P5 ;  /* 0x0000000910097208 */ /* 0x000fe20006800000 */
[----:B------:R-:W-:Y:S01]  /*0490*/  FADD R25, R0, -R25 ;  /* 0x8000001900197221 */ /* 0x000fe20000000000 */
[----:B------:R-:W-:Y:S02]  /*04a0*/  FMUL R12, R29, R29 ;  /* 0x0000001d1d0c7220 */ /* 0x000fe40000400000 */
[----:B------:R-:W-:Y:S01]  /*04b0*/  FSETP.GEU.AND P3, PT, R14, R9, PT ;  /* 0x000000090e00720b */ /* 0x000fe20003f6e000 */
[----:B------:R-:W-:Y:S01]  /*04c0*/  FADD R27, R6, -R27 ;  /* 0x8000001b061b7221 */ /* 0x000fe20000000000 */
[----:B------:R-:W-:Y:S02]  /*04d0*/  FFMA R12, R25, R25, R12 ;  /* 0x00000019190c7223 */ /* 0x000fe4000000000c */
[----:B------:R-:W-:Y:S01]  /*04e0*/  FSEL R9, R14, R9, !P3 ;  /* 0x000000090e097208 */ /* 0x000fe20005800000 */
[----:B------:R-:W-:Y:S01]  /*04f0*/  FADD R23, R0, -R23 ;  /* 0x8000001700177221 */ /* 0x000fe20000000000 */
[----:B------:R-:W-:-:S02]  /*0500*/  FMUL R14, R27, R27 ;  /* 0x0000001b1b0e7220 */ /* 0x000fc40000400000 */
[----:B------:R-:W-:Y:S01]  /*0510*/  FSETP.GEU.AND P2, PT, R12, R9, PT ;  /* 0x000000090c00720b */ /* 0x000fe20003f4e000 */
        /* <DEDUP_REMOVED lines=14> */
[----:B------:R-:W-:Y:S02]  /*0600*/  FSEL R9, R12, R9, !P1 ;  /* 0x000000090c097208 */ /* 0x000fe40004800000 */
[----:B------:R-:W-:Y:S01]  /*0610*/  SEL R8, R10, R8, !P4 ;  /* 0x000000080a087207 */ /* 0x000fe20006000000 */
[----:B------:R-:W-:Y:S01]  /*0620*/  FADD R11, R0, -R11 ;  /* 0x8000000b000b7221 */ /* 0x000fe20000000000 */
[----:B------:R-:W-:Y:S01]  /*0630*/  FMUL R12, R13, R13 ;  /* 0x0000000d0d0c7220 */ /* 0x000fe20000400000 */
[----:B------:R-:W-:Y:S01]  /*0640*/  FSETP.GEU.AND P4, PT, R14, R9, PT ;  /* 0x000000090e00720b */ /* 0x000fe20003f8e000 */
[C---:B------:R-:W-:Y:S01]  /*0650*/  @!P5 VIADD R8, R10.reuse, 0x1 ;  /* 0x000000010a08d836 */ /* 0x040fe20000000000 */
[----:B------:R-:W-:Y:S01]  /*0660*/  @!P3 IADD3 R8, PT, PT, R10, 0x2, RZ ;  /* 0x000000020a08b810 */ /* 0x000fe20007ffe0ff */
[----:B------:R-:W-:Y:S01]  /*0670*/  FFMA R12, R11, R11, R12 ;  /* 0x0000000b0b0c7223 */ /* 0x000fe2000000000c */
[----:B------:R-:W-:-:S02]  /*0680*/  FSEL R9, R14, R9, !P4 ;  /* 0x000000090e097208 */ /* 0x000fc40006000000 */
[----:B------:R-:W-:Y:S02]  /*0690*/  @!P2 IADD3 R8, PT, PT, R10, 0x3, RZ ;  /* 0x000000030a08a810 */ /* 0x000fe40007ffe0ff */
[----:B------:R-:W-:Y:S02]  /*06a0*/  FSETP.GEU.AND P2, PT, R12, R9, PT ;  /* 0x000000090c00720b */ /* 0x000fe40003f4e000 */
[C---:B------:R-:W-:Y:S02]  /*06b0*/  @!P0 IADD3 R8, PT, PT, R10.reuse, 0x4, RZ ;  /* 0x000000040a088810 */ /* 0x040fe40007ffe0ff */
[C---:B------:R-:W-:Y:S02]  /*06c0*/  @!P1 IADD3 R8, PT, PT, R10.reuse, 0x5, RZ ;  /* 0x000000050a089810 */ /* 0x040fe40007ffe0ff */
[----:B------:R-:W-:Y:S02]  /*06d0*/  @!P4 IADD3 R8, PT, PT, R10, 0x6, RZ ;  /* 0x000000060a08c810 */ /* 0x000fe40007ffe0ff */
[----:B------:R-:W-:-:S02]  /*06e0*/  IADD3 R4, P1, PT, R4, 0x20, RZ ;  /* 0x0000002004047810 */ /* 0x000fc40007f3e0ff */
[----:B------:R-:W-:Y:S02]  /*06f0*/  IADD3 R2, P3, PT, R2, 0x20, RZ ;  /* 0x0000002002027810 */ /* 0x000fe40007f7e0ff */
[----:B------:R-:W-:Y:S01]  /*0700*/  IADD3.X R5, PT, PT, RZ, R5, RZ, P1, !PT ;  /* 0x00000005ff057210 */ /* 0x000fe20000ffe4ff */
[C---:B------:R-:W-:Y:S01]  /*0710*/  @!P2 VIADD R8, R10.reuse, 0x7 ;  /* 0x000000070a08a836 */ /* 0x040fe20000000000 */
[----:B------:R-:W-:Y:S02]  /*0720*/  IADD3 R10, PT, PT, R10, 0x8, RZ ;  /* 0x000000080a0a7810 */ /* 0x000fe40007ffe0ff */
[----:B------:R-:W-:Y:S02]  /*0730*/  IADD3.X R3, PT, PT, RZ, R3, RZ, P3, !PT ;  /* 0x00000003ff037210 */ /* 0x000fe40001ffe4ff */
[----:B------:R-:W-:Y:S02]  /*0740*/  ISETP.NE.AND P0, PT, R10, R7, PT ;  /* 0x000000070a00720c */ /* 0x000fe40003f05270 */
[----:B------:R-:W-:-:S11]  /*0750*/  FSEL R9, R12, R9, !P2 ;  /* 0x000000090c097208 */ /* 0x000fd60005000000 */
[----:B------:R-:W-:Y:S05]  /*0760*/  @P0 BRA `(.L_x_2) ;  /* 0xfffffff800c40947 */ /* 0x000fea000383ffff */
.L_x_1:
[----:B------:R-:W-:Y:S05]  /*0770*/  BRA.U !UP0, `(.L_x_3) ;  /* 0x0000000508587547 */ /* 0x000fea000b800000 */
[----:B------:R-:W-:Y:S02]  /*0780*/  UISETP.GE.U32.AND UP0, UPT, UR9, 0x4, UPT ;  /* 0x000000040900788c */ /* 0x000fe4000bf06070 */
[----:B------:R-:W-:-:S04]  /*0790*/  ULOP3.LUT UR5, UR8, 0x3, URZ, 0xc0, !UPT ;  /* 0x0000000308057892 */ /* 0x000fc8000f8ec0ff */
[----:B------:R-:W-:-:S03]  /*07a0*/  UISETP.NE.AND UP1, UPT, UR5, URZ, UPT ;  /* 0x000000ff0500728c */ /* 0x000fc6000bf25270 */
[----:B------:R-:W-:Y:S08]  /*07b0*/  BRA.U !UP0, `(.L_x_4) ;  /* 0x0000000108a47547 */ /* 0x000ff0000b800000 */
[----:B------:R-:W0:Y:S08]  /*07c0*/  LDC.64 R4, c[0x0][0x390] ;  /* 0x0000e400ff047b82 */ /* 0x000e300000000a00 */
[----:B------:R-:W1:Y:S01]  /*07d0*/  LDC.64 R2, c[0x0][0x388] ;  /* 0x0000e200ff027b82 */ /* 0x000e620000000a00 */
[----:B0-----:R-:W-:-:S05]  /*07e0*/  IMAD.WIDE.U32 R4, R7, 0x4, R4 ;  /* 0x0000000407047825 */ /* 0x001fca00078e0004 */
[----:B------:R-:W2:Y:S01]  /*07f0*/  LDG.E.CONSTANT R13, desc[UR12][R4.64] ;  /* 0x0000000c040d7981 */ /* 0x000ea2000c1e9900 */
[----:B-1----:R-:W-:-:S03]  /*0800*/  IMAD.WIDE.U32 R2, R7, 0x4, R2 ;  /* 0x0000000407027825 */ /* 0x002fc600078e0002 */
[----:B------:R-:W3:Y:S04]  /*0810*/  LDG.E.CONSTANT R17, desc[UR12][R4.64+0x4] ;  /* 0x0000040c04117981 */ /* 0x000ee8000c1e9900 */
[----:B------:R-:W4:Y:S04]  /*0820*/  LDG.E.CONSTANT R11, desc[UR12][R2.64] ;  /* 0x0000000c020b7981 */ /* 0x000f28000c1e9900 */
[----:B------:R-:W3:Y:S04]  /*0830*/  LDG.E.CONSTANT R15, desc[UR12][R2.64+0x4] ;  /* 0x0000040c020f7981 */ /* 0x000ee8000c1e9900 */
[----:B------:R-:W3:Y:S04]  /*0840*/  LDG.E.CONSTANT R21, desc[UR12][R4.64+0x8] ;  /* 0x0000080c04157981 */ /* 0x000ee8000c1e9900 */
[----:B------:R-:W3:Y:S04]  /*0850*/  LDG.E.CONSTANT R19, desc[UR12][R2.64+0x8] ;  /* 0x0000080c02137981 */ /* 0x000ee8000c1e9900 */
[----:B------:R-:W3:Y:S04]  /*0860*/  LDG.E.CONSTANT R25, desc[UR12][R4.64+0xc] ;  /* 0x00000c0c04197981 */ /* 0x000ee8000c1e9900 */
[----:B------:R0:W3:Y:S01]  /*0870*/  LDG.E.CONSTANT R23, desc[UR12][R2.64+0xc] ;  /* 0x00000c0c02177981 */ /* 0x0000e2000c1e9900 */
[----:B--2--5:R-:W-:-:S04]  /*0880*/  FADD R13, R6, -R13 ;  /* 0x8000000d060d7221 */ /* 0x024fc80000000000 */
[----:B------:R-:W-:Y:S01]  /*0890*/  FMUL R10, R13, R13 ;  /* 0x0000000d0d0a7220 */ /* 0x000fe20000400000 */
[----:B----4-:R-:W-:Y:S01]  /*08a0*/  FADD R11, R0, -R11 ;  /* 0x8000000b000b7221 */ /* 0x010fe20000000000 */
[----:B---3--:R-:W-:-:S03]  /*08b0*/  FADD R17, R6, -R17 ;  /* 0x8000001106117221 */ /* 0x008fc60000000000 */
[----:B------:R-:W-:Y:S01]  /*08c0*/  FFMA R10, R11, R11, R10 ;  /* 0x0000000b0b0a7223 */ /* 0x000fe2000000000a */
[----:B------:R-:W-:Y:S01]  /*08d0*/  FADD R15, R0, -R15 ;  /* 0x8000000f000f7221 */ /* 0x000fe20000000000 */
[----:B------:R-:W-:-:S03]  /*08e0*/  FMUL R12, R17, R17 ;  /* 0x00000011110c7220 */ /* 0x000fc60000400000 */
[----:B------:R-:W-:Y:S01]  /*08f0*/  FSETP.GEU.AND P0, PT, R10, R9, PT ;  /* 0x000000090a00720b */ /* 0x000fe20003f0e000 */
[----:B------:R-:W-:Y:S01]  /*0900*/  FADD R21, R6, -R21 ;  /* 0x8000001506157221 */ /* 0x000fe20000000000 */
[----:B------:R-:W-:Y:S02]  /*0910*/  FFMA R12, R15, R15, R12 ;  /* 0x0000000f0f0c7223 */ /* 0x000fe4000000000c */
[----:B------:R-:W-:Y:S01]  /*0920*/  FSEL R9, R10, R9, !P0 ;  /* 0x000000090a097208 */ /* 0x000fe20004000000 */
[----:B------:R-:W-:Y:S01]  /*0930*/  FADD R19, R0, -R19 ;  /* 0x8000001300137221 */ /* 0x000fe20000000000 */
[----:B0-----:R-:W-:Y:S02]  /*0940*/  FMUL R2, R21, R21 ;  /* 0x0000001515027220 */ /* 0x001fe40000400000 */
[----:B------:R-:W-:Y:S01]  /*0950*/  FSETP.GEU.AND P1, PT, R12, R9, PT ;  /* 0x000000090c00720b */ /* 0x000fe20003f2e000 */
[----:B------:R-:W-:Y:S01]  /*0960*/  FADD R25, R6, -R25 ;  /* 0x8000001906197221 */ /* 0x000fe20000000000 */
[----:B------:R-:W-:-:S02]  /*0970*/  FFMA R2, R19, R19, R2 ;  /* 0x0000001313027223 */ /* 0x000fc40000000002 */
[----:B------:R-:W-:Y:S01]  /*0980*/  FSEL R9, R12, R9, !P1 ;  /* 0x000000090c097208 */ /* 0x000fe20004800000 */
[----:B------:R-:W-:Y:S01]  /*0990*/  FADD R23, R0, -R23 ;  /* 0x8000001700177221 */ /* 0x000fe20000000000 */
[----:B------:R-:W-:Y:S02]  /*09a0*/  FMUL R4, R25, R25 ;  /* 0x0000001919047220 */ /* 0x000fe40000400000 */
[C---:B------:R-:W-:Y:S02]  /*09b0*/  FSETP.GEU.AND P2, PT, R2.reuse, R9, PT ;  /* 0x000000090200720b */ /* 0x040fe40003f4e000 */
[----:B------:R-:W-:Y:S02]  /*09c0*/  FFMA R4, R23, R23, R4 ;  /* 0x0000001717047223 */ /* 0x000fe40000000004 */
[----:B------:R-:W-:-:S04]  /*09d0*/  FSEL R9, R2, R9, !P2 ;  /* 0x0000000902097208 */ /* 0x000fc80005000000 */
[CC--:B------:R-:W-:Y:S02]  /*09e0*/  FSETP.GEU.AND P3, PT, R4.reuse, R9.reuse, PT ;  /* 0x000000090400720b */ /* 0x0c0fe40003f6e000 */
[C---:B------:R-:W-:Y:S02]  /*09f0*/  SEL R8, R7.reuse, R8, !P0 ;  /* 0x0000000807087207 */ /* 0x040fe40004000000 */
[C---:B------:R-:W-:Y:S02]  /*0a00*/  @!P1 IADD3 R8, PT, PT, R7.reuse, 0x1, RZ ;  /* 0x0000000107089810 */ /* 0x040fe40007ffe0ff */
[----:B------:R-:W-:Y:S02]  /*0a10*/  @!P2 IADD3 R8, PT, PT, R7, 0x2, RZ ;  /* 0x000000020708a810 */ /* 0x000fe40007ffe0ff */
[----:B------:R-:W-:-:S05]  /*0a20*/  FSEL R9, R4, R9, !P3 ;  /* 0x0000000904097208 */ /* 0x000fca0005800000 */
[C---:B------:R-:W-:Y:S01]  /*0a30*/  @!P3 VIADD R8, R7.reuse, 0x3 ;  /* 0x000000030708b836 */ /* 0x040fe20000000000 */
[----:B------:R-:W-:-:S07]  /*0a40*/  IADD3 R7, PT, PT, R7, 0x4, RZ ;  /* 0x0000000407077810 */ /* 0x000fce0007ffe0ff */
.L_x_4:
[----:B------:R-:W-:Y:S05]  /*0a50*/  BRA.U !UP1, `(.L_x_3) ;  /* 0x0000000109a07547 */ /* 0x000fea000b800000 */
[----:B------:R-:W-:Y:S02]  /*0a60*/  UISETP.NE.AND UP0, UPT, UR5, 0x1, UPT ;  /* 0x000000010500788c */ /* 0x000fe4000bf05270 */
[----:B------:R-:W-:-:S04]  /*0a70*/  ULOP3.LUT UR4, UR8, 0x1, URZ, 0xc0, !UPT ;  /* 0x0000000108047892 */ /* 0x000fc8000f8ec0ff */
[----:B------:R-:W-:-:S03]  /*0a80*/  UISETP.NE.U32.AND UP1, UPT, UR4, 0x1, UPT ;  /* 0x000000010400788c */ /* 0x000fc6000bf25070 */
        /* <DEDUP_REMOVED lines=8> */
[----:B------:R-:W3:Y:S01]  /*0b10*/  LDG.E.CONSTANT R15, desc[UR12][R2.64+0x4] ;  /* 0x0000040c020f7981 */ /* 0x000ee2000c1e9900 */
        /* <DEDUP_REMOVED lines=8> */
[----:B------:R-:W-:-:S03]  /*0ba0*/  FFMA R12, R15, R15, R12 ;  /* 0x0000000f0f0c7223 */ /* 0x000fc6000000000c */
[----:B------:R-:W-:-:S04]  /*0bb0*/  FSEL R9, R10, R9, !P0 ;  /* 0x000000090a097208 */ /* 0x000fc80004000000 */
[CC--:B------:R-:W-:Y:S02]  /*0bc0*/  FSETP.GEU.AND P1, PT, R12.reuse, R9.reuse, PT ;  /* 0x000000090c00720b */ /* 0x0c0fe40003f2e000 */
[----:B------:R-:W-:Y:S02]  /*0bd0*/  SEL R8, R7, R8, !P0 ;  /* 0x0000000807087207 */ /* 0x000fe40004000000 */
[----:B------:R-:W-:-:S09]  /*0be0*/  FSEL R9, R12, R9, !P1 ;  /* 0x000000090c097208 */ /* 0x000fd20004800000 */
[C---:B------:R-:W-:Y:S02]  /*0bf0*/  @!P1 IADD3 R8, PT, PT, R7.reuse, 0x1, RZ ;  /* 0x0000000107089810 */ /* 0x040fe40007ffe0ff */
[----:B------:R-:W-:-:S07]  /*0c00*/  IADD3 R7, PT, PT, R7, 0x2, RZ ;  /* 0x0000000207077810 */ /* 0x000fce0007ffe0ff */
.L_x_5:
[----:B------:R-:W-:Y:S05]  /*0c10*/  BRA.U UP1, `(.L_x_3) ;  /* 0x0000000101307547 */ /* 0x000fea000b800000 */
[----:B------:R-:W0:Y:S08]  /*0c20*/  LDC.64 R4, c[0x0][0x390] ;  /* 0x0000e400ff047b82 */ /* 0x000e300000000a00 */
[----:B------:R-:W1:Y:S01]  /*0c30*/  LDC.64 R2, c[0x0][0x388] ;  /* 0x0000e200ff027b82 */ /* 0x000e620000000a00 */
[----:B0-----:R-:W-:-:S06]  /*0c40*/  IMAD.WIDE.U32 R4, R7, 0x4, R4 ;  /* 0x0000000407047825 */ /* 0x001fcc00078e0004 */
[----:B------:R-:W2:Y:S01]  /*0c50*/  LDG.E.CONSTANT R5, desc[UR12][R4.64] ;  /* 0x0000000c04057981 */ /* 0x000ea2000c1e9900 */
[----:B-1----:R-:W-:-:S06]  /*0c60*/  IMAD.WIDE.U32 R2, R7, 0x4, R2 ;  /* 0x0000000407027825 */ /* 0x002fcc00078e0002 */
[----:B------:R-:W3:Y:S01]  /*0c70*/  LDG.E.CONSTANT R3, desc[UR12][R2.64] ;  /* 0x0000000c02037981 */ /* 0x000ee2000c1e9900 */
[----:B--2--5:R-:W-:-:S04]  /*0c80*/  FADD R11, R6, -R5 ;  /* 0x80000005060b7221 */ /* 0x024fc80000000000 */
[----:B------:R-:W-:Y:S01]  /*0c90*/  FMUL R11, R11, R11 ;  /* 0x0000000b0b0b7220 */ /* 0x000fe20000400000 */
[----:B---3--:R-:W-:-:S04]  /*0ca0*/  FADD R10, R0, -R3 ;  /* 0x80000003000a7221 */ /* 0x008fc80000000000 */
[----:B------:R-:W-:-:S05]  /*0cb0*/  FFMA R10, R10, R10, R11 ;  /* 0x0000000a0a0a7223 */ /* 0x000fca000000000b */
[----:B------:R-:W-:-:S04]  /*0cc0*/  FSETP.GEU.AND P0, PT, R10, R9, PT ;  /* 0x000000090a00720b */ /* 0x000fc80003f0e000 */
[----:B------:R-:W-:-:S09]  /*0cd0*/  SEL R8, R7, R8, !P0 ;  /* 0x0000000807087207 */ /* 0x000fd20004000000 */
.L_x_3:
[----:B------:R-:W-:-:S07]  /*0ce0*/  MOV R9, RZ ;  /* 0x000000ff00097202 */ /* 0x000fce0000000f00 */
.L_x_0:
[----:B------:R-:W0:Y:S01]  /*0cf0*/  LDCU.64 UR4, c[0x0][0x398] ;  /* 0x00007300ff0477ac */ /* 0x000e220008000a00 */
[C---:B------:R-:W-:Y:S01]  /*0d00*/  SHF.L.U32 R3, R8.reuse, 0x2, RZ ;  /* 0x0000000208037819 */ /* 0x040fe200000006ff */
[----:B------:R-:W-:Y:S01]  /*0d10*/  HFMA2 R7, -RZ, RZ, 0, 5.9604644775390625e-08 ;  /* 0x00000001ff077431 */ /* 0x000fe200000001ff */
[----:B------:R-:W-:Y:S01]  /*0d20*/  SHF.L.U64.HI R9, R8, 0x2, R9 ;  /* 0x0000000208097819 */ /* 0x000fe20000010209 */
[----:B------:R-:W1:Y:S01]  /*0d30*/  LDCU.128 UR8, c[0x0][0x3a0] ;  /* 0x00007400ff0877ac */ /* 0x000e620008000c00 */
[C---:B0-----:R-:W-:Y:S02]  /*0d40*/  IADD3 R2, P0, PT, R3.reuse, UR4, RZ ;  /* 0x0000000403027c10 */ /* 0x041fe4000ff1e0ff */
[C---:B-1----:R-:W-:Y:S02]  /*0d50*/  IADD3 R4, P1, PT, R3.reuse, UR8, RZ ;  /* 0x0000000803047c10 */ /* 0x042fe4000ff3e0ff */
[----:B------:R-:W-:Y:S02]  /*0d60*/  IADD3 R8, P2, PT, R3, UR10, RZ ;  /* 0x0000000a03087c10 */ /* 0x000fe4000ff5e0ff */
[----:B------:R-:W-:-:S02]  /*0d70*/  IADD3.X R3, PT, PT, R9, UR5, RZ, P0, !PT ;  /* 0x0000000509037c10 */ /* 0x000fc400087fe4ff */
[C---:B------:R-:W-:Y:S02]  /*0d80*/  IADD3.X R5, PT, PT, R9.reuse, UR9, RZ, P1, !PT ;  /* 0x0000000909057c10 */ /* 0x040fe40008ffe4ff */
[----:B------:R-:W-:Y:S01]  /*0d90*/  IADD3.X R9, PT, PT, R9, UR11, RZ, P2, !PT ;  /* 0x0000000b09097c10 */ /* 0x000fe200097fe4ff */
[----:B-----5:R-:W-:Y:S04]  /*0da0*/  REDG.E.ADD.F32.FTZ.RN.STRONG.GPU desc[UR12][R2.64], R0 ;  /* 0x00000000020079a6 */ /* 0x020fe8000c12f30c */
[----:B------:R-:W-:Y:S04]  /*0db0*/  REDG.E.ADD.F32.FTZ.RN.STRONG.GPU desc[UR12][R4.64], R6 ;  /* 0x00000006040079a6 */ /* 0x000fe8000c12f30c */
[----:B------:R-:W-:Y:S01]  /*0dc0*/  REDG.E.ADD.STRONG.GPU desc[UR12][R8.64], R7 ;  /* 0x000000070800798e */ /* 0x000fe2000c12e10c */
[----:B------:R-:W-:Y:S05]  /*0dd0*/  EXIT ;  /* 0x000000000000794d */ /* 0x000fea0003800000 */
.L_x_6:
[----:B------:R-:W-:-:S00]  /*0de0*/  BRA `(.L_x_6) ;  /* 0xfffffffc00fc7947 */ /* 0x000fc0000383ffff */
[----:B------:R-:W-:-:S00]  /*0df0*/  NOP ;  /* 0x0000000000007918 */ /* 0x000fc00000000000 */
        /* <DEDUP_REMOVED lines=8> */
.L_x_25:


//--------------------- .text._Z18d_recalc_centroidsPfS_S_S_Pj --------------------------
	.section	.text._Z18d_recalc_centroidsPfS_S_S_Pj,"ax",@progbits
	.align	128
        .global         _Z18d_recalc_centroidsPfS_S_S_Pj
        .type           _Z18d_recalc_centroidsPfS_S_S_Pj,@function
        .size           _Z18d_recalc_centroidsPfS_S_S_Pj,(.L_x_24 - _Z18d_recalc_centroidsPfS_S_S_Pj)
        .other          _Z18d_recalc_centroidsPfS_S_S_Pj,@"STO_CUDA_ENTRY STV_DEFAULT"
_Z18d_recalc_centroidsPfS_S_S_Pj:
.text._Z18d_recalc_centroidsPfS_S_S_Pj:
[----:B------:R-:W-:Y:S01]  /*0000*/  LDC R1, c[0x0][0x37c] ;  /* 0x0000df00ff017b82 */ /* 0x000fe20000000800 */
[----:B------:R-:W0:Y:S07]  /*0010*/  S2R R2, SR_TID.X ;  /* 0x0000000000027919 */ /* 0x000e2e0000002100 */
[----:B------:R-:W0:Y:S01]  /*0020*/  LDC.64 R4, c[0x0][0x3a0] ;  /* 0x0000e800ff047b82 */ /* 0x000e220000000a00 */
[----:B------:R-:W1:Y:S07]  /*0030*/  LDCU.64 UR4, c[0x0][0x358] ;  /* 0x00006b00ff0477ac */ /* 0x000e6e0008000a00 */
[----:B------:R-:W2:Y:S01]  /*0040*/  LDC.64 R6, c[0x0][0x390] ;  /* 0x0000e400ff067b82 */ /* 0x000ea20000000a00 */
[----:B0-----:R-:W-:-:S06]  /*0050*/  IMAD.WIDE.U32 R4, R2, 0x4, R4 ;  /* 0x0000000402047825 */ /* 0x001fcc00078e0004 */
[----:B-1----:R-:W3:Y:S01]  /*0060*/  LDG.E.CONSTANT R4, desc[UR4][R4.64] ;  /* 0x0000000404047981 */ /* 0x002ee2000c1e9900 */
[----:B--2---:R-:W-:-:S05]  /*0070*/  IMAD.WIDE.U32 R6, R2, 0x4, R6 ;  /* 0x0000000402067825 */ /* 0x004fca00078e0006 */
[----:B------:R-:W2:Y:S01]  /*0080*/  LDG.E.CONSTANT R0, desc[UR4][R6.64] ;  /* 0x0000000406007981 */ /* 0x000ea2000c1e9900 */
[----:B------:R-:W-:Y:S01]  /*0090*/  BSSY.RECONVERGENT B0, `(.L_x_7) ;  /* 0x000000e000007945 */ /* 0x000fe20003800200 */
[----:B---3--:R-:W-:-:S04]  /*00a0*/  VIMNMX.U32 R3, PT, PT, R4, 0x1, !PT ;  /* 0x0000000104037848 */ /* 0x008fc80007fe0000 */
[----:B------:R-:W-:-:S04]  /*00b0*/  I2FP.F32.U32 R3, R3 ;  /* 0x0000000300037245 */ /* 0x000fc80000201000 */
[----:B------:R-:W0:Y:S08]  /*00c0*/  MUFU.RCP R8, R3 ;  /* 0x0000000300087308 */ /* 0x000e300000001000 */
[----:B--2---:R-:W1:Y:S01]  /*00d0*/  FCHK P0, R0, R3 ;  /* 0x0000000300007302 */ /* 0x004e620000000000 */
[----:B0-----:R-:W-:-:S04]  /*00e0*/  FFMA R9, -R3, R8, 1 ;  /* 0x3f80000003097423 */ /* 0x001fc80000000108 */
[----:B------:R-:W-:-:S04]  /*00f0*/  FFMA R9, R8, R9, R8 ;  /* 0x0000000908097223 */ /* 0x000fc80000000008 */
[----:B------:R-:W-:-:S04]  /*0100*/  FFMA R8, R0, R9, RZ ;  /* 0x0000000900087223 */ /* 0x000fc800000000ff */
[----:B------:R-:W-:-:S04]  /*0110*/  FFMA R4, -R3, R8, R0 ;  /* 0x0000000803047223 */ /* 0x000fc80000000100 */
[----:B------:R-:W-:Y:S01]  /*0120*/  FFMA R9, R9, R4, R8 ;  /* 0x0000000409097223 */ /* 0x000fe20000000008 */
[----:B-1----:R-:W-:Y:S06]  /*0130*/  @!P0 BRA `(.L_x_8) ;  /* 0x00000000000c8947 */ /* 0x002fec0003800000 */
[----:B------:R-:W-:-:S07]  /*0140*/  MOV R4, 0x160 ;  /* 0x0000016000047802 */ /* 0x000fce0000000f00 */
[----:B------:R-:W-:Y:S05]  /*0150*/  CALL.REL.NOINC `($__internal_0_$__cuda_sm3x_div_rn_noftz_f32_slowpath) ;  /* 0x0000000000687944 */ /* 0x000fea0003c00000 */
[----:B------:R-:W-:-:S07]  /*0160*/  IMAD.MOV.U32 R9, RZ, RZ, R0 ;  /* 0x000000ffff097224 */ /* 0x000fce00078e0000 */
.L_x_8:
[----:B------:R-:W-:Y:S05]  /*0170*/  BSYNC.RECONVERGENT B0 ;  /* 0x0000000000007941 */ /* 0x000fea0003800200 */
.L_x_7:
[----:B------:R-:W0:Y:S08]  /*0180*/  LDC.64 R6, c[0x0][0x398] ;  /* 0x0000e600ff067b82 */ /* 0x000e300000000a00 */
[----:B------:R-:W1:Y:S01]  /*0190*/  LDC.64 R4, c[0x0][0x380] ;  /* 0x0000e000ff047b82 */ /* 0x000e620000000a00 */
[----:B0-----:R-:W-:-:S06]  /*01a0*/  IMAD.WIDE.U32 R6, R2, 0x4, R6 ;  /* 0x0000000402067825 */ /* 0x001fcc00078e0006 */
[----:B------:R-:W2:Y:S01]  /*01b0*/  LDG.E.CONSTANT R6, desc[UR4][R6.64] ;  /* 0x0000000406067981 */ /* 0x000ea2000c1e9900 */
[----:B------:R-:W0:Y:S01]  /*01c0*/  MUFU.RCP R0, R3 ;  /* 0x0000000300007308 */ /* 0x000e220000001000 */
[----:B-1----:R-:W-:Y:S01]  /*01d0*/  IMAD.WIDE.U32 R4, R2, 0x4, R4 ;  /* 0x0000000402047825 */ /* 0x002fe200078e0004 */
[----:B------:R-:W-:Y:S04]  /*01e0*/  BSSY.RECONVERGENT B0, `(.L_x_9) ;  /* 0x000000d000007945 */ /* 0x000fe80003800200 */
[----:B------:R1:W-:Y:S01]  /*01f0*/  STG.E desc[UR4][R4.64], R9 ;  /* 0x0000000904007986 */ /* 0x0003e2000c101904 */
[----:B0-----:R-:W-:-:S04]  /*0200*/  FFMA R11, -R3, R0, 1 ;  /* 0x3f800000030b7423 */ /* 0x001fc80000000100 */
[----:B------:R-:W-:Y:S01]  /*0210*/  FFMA R0, R0, R11, R0 ;  /* 0x0000000b00007223 */ /* 0x000fe20000000000 */
[----:B--2---:R-:W0:Y:S03]  /*0220*/  FCHK P0, R6, R3 ;  /* 0x0000000306007302 */ /* 0x004e260000000000 */
[----:B------:R-:W-:-:S04]  /*0230*/  FFMA R11, R0, R6, RZ ;  /* 0x00000006000b7223 */ /* 0x000fc800000000ff */
[----:B------:R-:W-:-:S04]  /*0240*/  FFMA R8, -R3, R11, R6 ;  /* 0x0000000b03087223 */ /* 0x000fc80000000106 */
[----:B------:R-:W-:Y:S01]  /*0250*/  FFMA R11, R0, R8, R11 ;  /* 0x00000008000b7223 */ /* 0x000fe2000000000b */
[----:B01----:R-:W-:Y:S06]  /*0260*/  @!P0 BRA `(.L_x_10) ;  /* 0x0000000000108947 */ /* 0x003fec0003800000 */
[----:B------:R-:W-:Y:S01]  /*0270*/  IMAD.MOV.U32 R0, RZ, RZ, R6 ;  /* 0x000000ffff007224 */ /* 0x000fe200078e0006 */
[----:B------:R-:W-:-:S07]  /*0280*/  MOV R4, 0x2a0 ;  /* 0x000002a000047802 */ /* 0x000fce0000000f00 */
[----:B------:R-:W-:Y:S05]  /*0290*/  CALL.REL.NOINC `($__internal_0_$__cuda_sm3x_div_rn_noftz_f32_slowpath) ;  /* 0x0000000000187944 */ /* 0x000fea0003c00000 */
[----:B------:R-:W-:-:S07]  /*02a0*/  IMAD.MOV.U32 R11, RZ, RZ, R0 ;  /* 0x000000ffff0b7224 */ /* 0x000fce00078e0000 */
.L_x_10:
[----:B------:R-:W-:Y:S05]  /*02b0*/  BSYNC.RECONVERGENT B0 ;  /* 0x0000000000007941 */ /* 0x000fea0003800200 */
.L_x_9:
[----:B------:R-:W0:Y:S02]  /*02c0*/  LDC.64 R4, c[0x0][0x388] ;  /* 0x0000e200ff047b82 */ /* 0x000e240000000a00 */
[----:B0-----:R-:W-:-:S05]  /*02d0*/  IMAD.WIDE.U32 R2, R2, 0x4, R4 ;  /* 0x0000000402027825 */ /* 0x001fca00078e0004 */
[----:B------:R-:W-:Y:S01]  /*02e0*/  STG.E desc[UR4][R2.64], R11 ;  /* 0x0000000b02007986 */ /* 0x000fe2000c101904 */
[----:B------:R-:W-:Y:S05]  /*02f0*/  EXIT ;  /* 0x000000000000794d */ /* 0x000fea0003800000 */
        .weak           $__internal_0_$__cuda_sm3x_div_rn_noftz_f32_slowpath
        .type           $__internal_0_$__cuda_sm3x_div_rn_noftz_f32_slowpath,@function
        .size           $__internal_0_$__cuda_sm3x_div_rn_noftz_f32_slowpath,(.L_x_24 - $__internal_0_$__cuda_sm3x_div_rn_noftz_f32_slowpath)
$__internal_0_$__cuda_sm3x_div_rn_noftz_f32_slowpath:
[--C-:B------:R-:W-:Y:S01]  /*0300*/  SHF.R.U32.HI R6, RZ, 0x17, R3.reuse ;  /* 0x00000017ff067819 */ /* 0x100fe20000011603 */
[----:B------:R-:W-:Y:S01]  /*0310*/  BSSY.RECONVERGENT B1, `(.L_x_11) ;  /* 0x0000063000017945 */ /* 0x000fe20003800200 */
[----:B------:R-:W-:Y:S02]  /*0320*/  SHF.R.U32.HI R5, RZ, 0x17, R0 ;  /* 0x00000017ff057819 */ /* 0x000fe40000011600 */
[----:B------:R-:W-:Y:S02]  /*0330*/  LOP3.LUT R12, R6, 0xff, RZ, 0xc0, !PT ;  /* 0x000000ff060c7812 */ /* 0x000fe400078ec0ff */
[----:B------:R-:W-:Y:S01]  /*0340*/  LOP3.LUT R10, R5, 0xff, RZ, 0xc0, !PT ;  /* 0x000000ff050a7812 */ /* 0x000fe200078ec0ff */
[----:B------:R-:W-:Y:S02]  /*0350*/  IMAD.MOV.U32 R5, RZ, RZ, R3 ;  /* 0x000000ffff057224 */ /* 0x000fe400078e0003 */
[----:B------:R-:W-:Y:S02]  /*0360*/  VIADD R8, R12, 0xffffffff ;  /* 0xffffffff0c087836 */ /* 0x000fe40000000000 */
[----:B------:R-:W-:-:S03]  /*0370*/  VIADD R7, R10, 0xffffffff ;  /* 0xffffffff0a077836 */ /* 0x000fc60000000000 */
[----:B------:R-:W-:-:S04]  /*0380*/  ISETP.GT.U32.AND P0, PT, R8, 0xfd, PT ;  /* 0x000000fd0800780c */ /* 0x000fc80003f04070 */
[----:B------:R-:W-:-:S13]  /*0390*/  ISETP.GT.U32.OR P0, PT, R7, 0xfd, P0 ;  /* 0x000000fd0700780c */ /* 0x000fda0000704470 */
[----:B------:R-:W-:Y:S01]  /*03a0*/  @!P0 IMAD.MOV.U32 R6, RZ, RZ, RZ ;  /* 0x000000ffff068224 */ /* 0x000fe200078e00ff */
[----:B------:R-:W-:Y:S06]  /*03b0*/  @!P0 BRA `(.L_x_12) ;  /* 0x00000000005c8947 */ /* 0x000fec0003800000 */
[----:B------:R-:W-:Y:S02]  /*03c0*/  FSETP.GTU.FTZ.AND P0, PT, |R0|, +INF , PT ;  /* 0x7f8000000000780b */ /* 0x000fe40003f1c200 */
[----:B------:R-:W-:-:S04]  /*03d0*/  FSETP.GTU.FTZ.AND P1, PT, |R3|, +INF , PT ;  /* 0x7f8000000300780b */ /* 0x000fc80003f3c200 */
[----:B------:R-:W-:-:S13]  /*03e0*/  PLOP3.LUT P0, PT, P0, P1, PT, 0xf8, 0x8f ;  /* 0x00000000008f781c */ /* 0x000fda0000703f70 */
[----:B------:R-:W-:Y:S05]  /*03f0*/  @P0 BRA `(.L_x_13) ;  /* 0x00000004004c0947 */ /* 0x000fea0003800000 */
[----:B------:R-:W-:-:S13]  /*0400*/  LOP3.LUT P0, RZ, R5, 0x7fffffff, R0, 0xc8, !PT ;  /* 0x7fffffff05ff7812 */ /* 0x000fda000780c800 */
[----:B------:R-:W-:Y:S05]  /*0410*/  @!P0 BRA `(.L_x_14) ;  /* 0x00000004003c8947 */ /* 0x000fea0003800000 */
[C---:B------:R-:W-:Y:S02]  /*0420*/  FSETP.NEU.FTZ.AND P2, PT, |R0|.reuse, +INF , PT ;  /* 0x7f8000000000780b */ /* 0x040fe40003f5d200 */
[----:B------:R-:W-:Y:S02]  /*0430*/  FSETP.NEU.FTZ.AND P1, PT, |R3|, +INF , PT ;  /* 0x7f8000000300780b */ /* 0x000fe40003f3d200 */
[----:B------:R-:W-:-:S11]  /*0440*/  FSETP.NEU.FTZ.AND P0, PT, |R0|, +INF , PT ;  /* 0x7f8000000000780b */ /* 0x000fd60003f1d200 */
[----:B------:R-:W-:Y:S05]  /*0450*/  @!P1 BRA !P2, `(.L_x_14) ;  /* 0x00000004002c9947 */ /* 0x000fea0005000000 */
[----:B------:R-:W-:-:S04]  /*0460*/  LOP3.LUT P2, RZ, R0, 0x7fffffff, RZ, 0xc0, !PT ;  /* 0x7fffffff00ff7812 */ /* 0x000fc8000784c0ff */
[----:B------:R-:W-:-:S13]  /*0470*/  PLOP3.LUT P1, PT, P1, P2, PT, 0x2f, 0xf2 ;  /* 0x0000000000f2781c */ /* 0x000fda0000f24577 */
[----:B------:R-:W-:Y:S05]  /*0480*/  @P1 BRA `(.L_x_15) ;  /* 0x0000000400181947 */ /* 0x000fea0003800000 */
[----:B------:R-:W-:-:S04]  /*0490*/  LOP3.LUT P1, RZ, R5, 0x7fffffff, RZ, 0xc0, !PT ;  /* 0x7fffffff05ff7812 */ /* 0x000fc8000782c0ff */
[----:B------:R-:W-:-:S13]  /*04a0*/  PLOP3.LUT P0, PT, P0, P1, PT, 0x2f, 0xf2 ;  /* 0x0000000000f2781c */ /* 0x000fda0000702577 */
[----:B------:R-:W-:Y:S05]  /*04b0*/  @P0 BRA `(.L_x_16) ;  /* 0x0000000400000947 */ /* 0x000fea0003800000 */
[----:B------:R-:W-:Y:S02]  /*04c0*/  ISETP.GE.AND P0, PT, R7, RZ, PT ;  /* 0x000000ff0700720c */ /* 0x000fe40003f06270 */
[----:B------:R-:W-:-:S11]  /*04d0*/  ISETP.GE.AND P1, PT, R8, RZ, PT ;  /* 0x000000ff0800720c */ /* 0x000fd60003f26270 */
[----:B------:R-:W-:Y:S02]  /*04e0*/  @P0 IMAD.MOV.U32 R6, RZ, RZ, RZ ;  /* 0x000000ffff060224 */ /* 0x000fe400078e00ff */
[----:B------:R-:W-:Y:S01]  /*04f0*/  @!P0 FFMA R0, R0, 1.84467440737095516160e+19, RZ ;  /* 0x5f80000000008823 */ /* 0x000fe200000000ff */
[----:B------:R-:W-:Y:S02]  /*0500*/  @!P0 IMAD.MOV.U32 R6, RZ, RZ, -0x40 ;  /* 0xffffffc0ff068424 */ /* 0x000fe400078e00ff */
[----:B------:R-:W-:Y:S02]  /*0510*/  @!P1 FFMA R5, R3, 1.84467440737095516160e+19, RZ ;  /* 0x5f80000003059823 */ /* 0x000fe400000000ff */
[----:B------:R-:W-:-:S07]  /*0520*/  @!P1 VIADD R6, R6, 0x40 ;  /* 0x0000004006069836 */ /* 0x000fce0000000000 */
.L_x_12:
[----:B------:R-:W-:Y:S01]  /*0530*/  LEA R8, R12, 0xc0800000, 0x17 ;  /* 0xc08000000c087811 */ /* 0x000fe200078eb8ff */
[----:B------:R-:W-:Y:S04]  /*0540*/  BSSY.RECONVERGENT B2, `(.L_x_17) ;  /* 0x0000036000027945 */ /* 0x000fe80003800200 */
[----:B------:R-:W-:Y:S02]  /*0550*/  IMAD.IADD R8, R5, 0x1, -R8 ;  /* 0x0000000105087824 */ /* 0x000fe400078e0a08 */
[----:B------:R-:W-:Y:S02]  /*0560*/  VIADD R5, R10, 0xffffff81 ;  /* 0xffffff810a057836 */ /* 0x000fe40000000000 */
[----:B------:R-:W0:Y:S01]  /*0570*/  MUFU.RCP R7, R8 ;  /* 0x0000000800077308 */ /* 0x000e220000001000 */
[----:B------:R-:W-:Y:S01]  /*0580*/  FADD.FTZ R9, -R8, -RZ ;  /* 0x800000ff08097221 */ /* 0x000fe20000010100 */
[----:B------:R-:W-:-:S03]  /*0590*/  IMAD R0, R5, -0x800000, R0 ;  /* 0xff80000005007824 */ /* 0x000fc600078e0200 */
[----:B0-----:R-:W-:-:S04]  /*05a0*/  FFMA R10, R7, R9, 1 ;  /* 0x3f800000070a7423 */ /* 0x001fc80000000009 */
[----:B------:R-:W-:-:S04]  /*05b0*/  FFMA R14, R7, R10, R7 ;  /* 0x0000000a070e7223 */ /* 0x000fc80000000007 */
[----:B------:R-:W-:-:S04]  /*05c0*/  FFMA R7, R0, R14, RZ ;  /* 0x0000000e00077223 */ /* 0x000fc800000000ff */
[----:B------:R-:W-:-:S04]  /*05d0*/  FFMA R10, R9, R7, R0 ;  /* 0x00000007090a7223 */ /* 0x000fc80000000000 */
[----:B------:R-:W-:Y:S01]  /*05e0*/  FFMA R11, R14, R10, R7 ;  /* 0x0000000a0e0b7223 */ /* 0x000fe20000000007 */
[----:B------:R-:W-:-:S03]  /*05f0*/  IADD3 R7, PT, PT, R5, 0x7f, -R12 ;  /* 0x0000007f05077810 */ /* 0x000fc60007ffe80c */
[----:B------:R-:W-:Y:S02]  /*0600*/  FFMA R10, R9, R11, R0 ;  /* 0x0000000b090a7223 */ /* 0x000fe40000000000 */
[----:B------:R-:W-:Y:S02]  /*0610*/  IMAD.IADD R7, R7, 0x1, R6 ;  /* 0x0000000107077824 */ /* 0x000fe400078e0206 */
[----:B------:R-:W-:-:S05]  /*0620*/  FFMA R0, R14, R10, R11 ;  /* 0x0000000a0e007223 */ /* 0x000fca000000000b */
[----:B------:R-:W-:-:S04]  /*0630*/  SHF.R.U32.HI R5, RZ, 0x17, R0 ;  /* 0x00000017ff057819 */ /* 0x000fc80000011600 */
[----:B------:R-:W-:-:S05]  /*0640*/  LOP3.LUT R5, R5, 0xff, RZ, 0xc0, !PT ;  /* 0x000000ff05057812 */ /* 0x000fca00078ec0ff */
[----:B------:R-:W-:-:S04]  /*0650*/  IMAD.IADD R9, R5, 0x1, R7 ;  /* 0x0000000105097824 */ /* 0x000fc800078e0207 */
[----:B------:R-:W-:-:S05]  /*0660*/  VIADD R5, R9, 0xffffffff ;  /* 0xffffffff09057836 */ /* 0x000fca0000000000 */
[----:B------:R-:W-:-:S13]  /*0670*/  ISETP.GE.U32.AND P0, PT, R5, 0xfe, PT ;  /* 0x000000fe0500780c */ /* 0x000fda0003f06070 */
[----:B------:R-:W-:Y:S05]  /*0680*/  @!P0 BRA `(.L_x_18) ;  /* 0x0000000000808947 */ /* 0x000fea0003800000 */
[----:B------:R-:W-:-:S13]  /*0690*/  ISETP.GT.AND P0, PT, R9, 0xfe, PT ;  /* 0x000000fe0900780c */ /* 0x000fda0003f04270 */
[----:B------:R-:W-:Y:S05]  /*06a0*/  @P0 BRA `(.L_x_19) ;  /* 0x00000000006c0947 */ /* 0x000fea0003800000 */
[----:B------:R-:W-:-:S13]  /*06b0*/  ISETP.GE.AND P0, PT, R9, 0x1, PT ;  /* 0x000000010900780c */ /* 0x000fda0003f06270 */
[----:B------:R-:W-:Y:S05]  /*06c0*/  @P0 BRA `(.L_x_20) ;  /* 0x0000000000740947 */ /* 0x000fea0003800000 */
[----:B------:R-:W-:Y:S02]  /*06d0*/  ISETP.GE.AND P0, PT, R9, -0x18, PT ;  /* 0xffffffe80900780c */ /* 0x000fe40003f06270 */
[----:B------:R-:W-:-:S11]  /*06e0*/  LOP3.LUT R0, R0, 0x80000000, RZ, 0xc0, !PT ;  /* 0x8000000000007812 */ /* 0x000fd600078ec0ff */
[----:B------:R-:W-:Y:S05]  /*06f0*/  @!P0 BRA `(.L_x_20) ;  /* 0x0000000000688947 */ /* 0x000fea0003800000 */
[CCC-:B------:R-:W-:Y:S01]  /*0700*/  FFMA.RZ R5, R14.reuse, R10.reuse, R11.reuse ;  /* 0x0000000a0e057223 */ /* 0x1c0fe2000000c00b */
[C---:B------:R-:W-:Y:S02]  /*0710*/  VIADD R8, R9.reuse, 0x20 ;  /* 0x0000002009087836 */ /* 0x040fe40000000000 */
[CCC-:B------:R-:W-:Y:S01]  /*0720*/  FFMA.RM R6, R14.reuse, R10.reuse, R11.reuse ;  /* 0x0000000a0e067223 */ /* 0x1c0fe2000000400b */
[----:B------:R-:W-:Y:S02]  /*0730*/  ISETP.NE.AND P2, PT, R9, RZ, PT ;  /* 0x000000ff0900720c */ /* 0x000fe40003f45270 */
[----:B------:R-:W-:Y:S01]  /*0740*/  LOP3.LUT R7, R5, 0x7fffff, RZ, 0xc0, !PT ;  /* 0x007fffff05077812 */ /* 0x000fe200078ec0ff */
[----:B------:R-:W-:Y:S01]  /*0750*/  FFMA.RP R5, R14, R10, R11 ;  /* 0x0000000a0e057223 */ /* 0x000fe2000000800b */
[----:B------:R-:W-:Y:S01]  /*0760*/  ISETP.NE.AND P1, PT, R9, RZ, PT ;  /* 0x000000ff0900720c */ /* 0x000fe20003f25270 */
[----:B------:R-:W-:Y:S01]  /*0770*/  IMAD.MOV R9, RZ, RZ, -R9 ;  /* 0x000000ffff097224 */ /* 0x000fe200078e0a09 */
[----:B------:R-:W-:-:S02]  /*0780*/  LOP3.LUT R7, R7, 0x800000, RZ, 0xfc, !PT ;  /* 0x0080000007077812 */ /* 0x000fc400078efcff */
[----:B------:R-:W-:Y:S02]  /*0790*/  FSETP.NEU.FTZ.AND P0, PT, R5, R6, PT ;  /* 0x000000060500720b */ /* 0x000fe40003f1d000 */
[----:B------:R-:W-:Y:S02]  /*07a0*/  SHF.L.U32 R8, R7, R8, RZ ;  /* 0x0000000807087219 */ /* 0x000fe400000006ff */
[----:B------:R-:W-:Y:S02]  /*07b0*/  SEL R6, R9, RZ, P2 ;  /* 0x000000ff09067207 */ /* 0x000fe40001000000 */
[----:B------:R-:W-:Y:S02]  /*07c0*/  ISETP.NE.AND P1, PT, R8, RZ, P1 ;  /* 0x000000ff0800720c */ /* 0x000fe40000f25270 */
[----:B------:R-:W-:Y:S02]  /*07d0*/  SHF.R.U32.HI R6, RZ, R6, R7 ;  /* 0x00000006ff067219 */ /* 0x000fe40000011607 */
[----:B------:R-:W-:-:S02]  /*07e0*/  PLOP3.LUT P0, PT, P0, P1, PT, 0xf8, 0x8f ;  /* 0x00000000008f781c */ /* 0x000fc40000703f70 */
[----:B------:R-:W-:Y:S02]  /*07f0*/  SHF.R.U32.HI R8, RZ, 0x1, R6 ;  /* 0x00000001ff087819 */ /* 0x000fe40000011606 */
[----:B------:R-:W-:-:S04]  /*0800*/  SEL R5, RZ, 0x1, !P0 ;  /* 0x00000001ff057807 */ /* 0x000fc80004000000 */
[----:B------:R-:W-:-:S04]  /*0810*/  LOP3.LUT R5, R5, 0x1, R8, 0xf8, !PT ;  /* 0x0000000105057812 */ /* 0x000fc800078ef808 */
[----:B------:R-:W-:-:S05]  /*0820*/  LOP3.LUT R5, R5, R6, RZ, 0xc0, !PT ;  /* 0x0000000605057212 */ /* 0x000fca00078ec0ff */
[----:B------:R-:W-:-:S05]  /*0830*/  IMAD.IADD R5, R8, 0x1, R5 ;  /* 0x0000000108057824 */ /* 0x000fca00078e0205 */
[----:B------:R-:W-:Y:S01]  /*0840*/  LOP3.LUT R0, R5, R0, RZ, 0xfc, !PT ;  /* 0x0000000005007212 */ /* 0x000fe200078efcff */
[----:B------:R-:W-:Y:S06]  /*0850*/  BRA `(.L_x_20) ;  /* 0x0000000000107947 */ /* 0x000fec0003800000 */
.L_x_19:
[----:B------:R-:W-:-:S04]  /*0860*/  LOP3.LUT R0, R0, 0x80000000, RZ, 0xc0, !PT ;  /* 0x8000000000007812 */ /* 0x000fc800078ec0ff */
[----:B------:R-:W-:Y:S01]  /*0870*/  LOP3.LUT R0, R0, 0x7f800000, RZ, 0xfc, !PT ;  /* 0x7f80000000007812 */ /* 0x000fe200078efcff */
[----:B------:R-:W-:Y:S06]  /*0880*/  BRA `(.L_x_20) ;  /* 0x0000000000047947 */ /* 0x000fec0003800000 */
.L_x_18:
[----:B------:R-:W-:-:S07]  /*0890*/  IMAD R0, R7, 0x800000, R0 ;  /* 0x0080000007007824 */ /* 0x000fce00078e0200 */
.L_x_20:
[----:B------:R-:W-:Y:S05]  /*08a0*/  BSYNC.RECONVERGENT B2 ;  /* 0x0000000000027941 */ /* 0x000fea0003800200 */
.L_x_17:
[----:B------:R-:W-:Y:S05]  /*08b0*/  BRA `(.L_x_21) ;  /* 0x0000000000207947 */ /* 0x000fea0003800000 */
.L_x_16:
[----:B------:R-:W-:-:S04]  /*08c0*/  LOP3.LUT R0, R5, 0x80000000, R0, 0x48, !PT ;  /* 0x8000000005007812 */ /* 0x000fc800078e4800 */
[----:B------:R-:W-:Y:S01]  /*08d0*/  LOP3.LUT R0, R0, 0x7f800000, RZ, 0xfc, !PT ;  /* 0x7f80000000007812 */ /* 0x000fe200078efcff */
[----:B------:R-:W-:Y:S06]  /*08e0*/  BRA `(.L_x_21) ;  /* 0x0000000000147947 */ /* 0x000fec0003800000 */
.L_x_15:
[----:B------:R-:W-:Y:S01]  /*08f0*/  LOP3.LUT R0, R5, 0x80000000, R0, 0x48, !PT ;  /* 0x8000000005007812 */ /* 0x000fe200078e4800 */
[----:B------:R-:W-:Y:S06]  /*0900*/  BRA `(.L_x_21) ;  /* 0x00000000000c7947 */ /* 0x000fec0003800000 */
.L_x_14:
[----:B------:R-:W0:Y:S01]  /*0910*/  MUFU.RSQ R0, -QNAN ;  /* 0xffc0000000007908 */ /* 0x000e220000001400 */
[----:B------:R-:W-:Y:S05]  /*0920*/  BRA `(.L_x_21) ;  /* 0x0000000000047947 */ /* 0x000fea0003800000 */
.L_x_13:
[----:B------:R-:W-:-:S07]  /*0930*/  FADD.FTZ R0, R0, R3 ;  /* 0x0000000300007221 */ /* 0x000fce0000010000 */
.L_x_21:
[----:B------:R-:W-:Y:S05]  /*0940*/  BSYNC.RECONVERGENT B1 ;  /* 0x0000000000017941 */ /* 0x000fea0003800200 */
.L_x_11:
[----:B------:R-:W-:-:S04]  /*0950*/  IMAD.MOV.U32 R5, RZ, RZ, 0x0 ;  /* 0x00000000ff057424 */ /* 0x000fc800078e00ff */
[----:B0-----:R-:W-:Y:S05]  /*0960*/  RET.REL.NODEC R4 `(_Z18d_recalc_centroidsPfS_S_S_Pj) ;  /* 0xfffffff404a47950 */ /* 0x001fea0003c3ffff */
.L_x_22:
        /* <DEDUP_REMOVED lines=9> */
.L_x_24:


//--------------------- .text._Z20d_clear_accumulatorsPfS_Pj --------------------------
	.section	.text._Z20d_clear_accumulatorsPfS_Pj,"ax",@progbits
	.align	128
        .global         _Z20d_clear_accumulatorsPfS_Pj
        .type           _Z20d_clear_accumulatorsPfS_Pj,@function
        .size           _Z20d_clear_accumulatorsPfS_Pj,(.L_x_27 - _Z20d_clear_accumulatorsPfS_Pj)
        .other          _Z20d_clear_accumulatorsPfS_Pj,@"STO_CUDA_ENTRY STV_DEFAULT"
_Z20d_clear_accumulatorsPfS_Pj:
.text._Z20d_clear_accumulatorsPfS_Pj:
[----:B------:R-:W-:Y:S01]  /*0000*/  LDC R1, c[0x0][0x37c] ;  /* 0x0000df00ff017b82 */ /* 0x000fe20000000800 */
[----:B------:R-:W0:Y:S07]  /*0010*/  S2R R9, SR_TID.X ;  /* 0x0000000000097919 */ /* 0x000e2e0000002100 */
[----:B------:R-:W0:Y:S01]  /*0020*/  LDC.64 R2, c[0x0][0x380] ;  /* 0x0000e000ff027b82 */ /* 0x000e220000000a00 */
[----:B------:R-:W1:Y:S07]  /*0030*/  LDCU.64 UR4, c[0x0][0x358] ;  /* 0x00006b00ff0477ac */ /* 0x000e6e0008000a00 */
[----:B------:R-:W2:Y:S08]  /*0040*/  LDC.64 R4, c[0x0][0x388] ;  /* 0x0000e200ff047b82 */ /* 0x000eb00000000a00 */
[----:B------:R-:W3:Y:S01]  /*0050*/  LDC.64 R6, c[0x0][0x390] ;  /* 0x0000e400ff067b82 */ /* 0x000ee20000000a00 */
[----:B0-----:R-:W-:-:S04]  /*0060*/  IMAD.WIDE.U32 R2, R9, 0x4, R2 ;  /* 0x0000000409027825 */ /* 0x001fc800078e0002 */
[C---:B--2---:R-:W-:Y:S01]  /*0070*/  IMAD.WIDE.U32 R4, R9.reuse, 0x4, R4 ;  /* 0x0000000409047825 */ /* 0x044fe200078e0004 */
[----:B-1----:R-:W-:Y:S03]  /*0080*/  STG.E desc[UR4][R2.64], RZ ;  /* 0x000000ff02007986 */ /* 0x002fe6000c101904 */
[----:B---3--:R-:W-:Y:S01]  /*0090*/  IMAD.WIDE.U32 R6, R9, 0x4, R6 ;  /* 0x0000000409067825 */ /* 0x008fe200078e0006 */
[----:B------:R-:W-:Y:S04]  /*00a0*/  STG.E desc[UR4][R4.64], RZ ;  /* 0x000000ff04007986 */ /* 0x000fe8000c101904 */
[----:B------:R-:W-:Y:S01]  /*00b0*/  STG.E desc[UR4][R6.64], RZ ;  /* 0x000000ff06007986 */ /* 0x000fe2000c101904 */
[----:B------:R-:W-:Y:S05]  /*00c0*/  EXIT ;  /* 0x000000000000794d */ /* 0x000fea0003800000 */
.L_x_23:
        /* <DEDUP_REMOVED lines=11> */
.L_x_27:


//--------------------- .nv.shared.reserved.0     --------------------------
	.section	.nv.shared.reserved.0,"aw",@nobits
	.weak		__nv_reservedSMEM_offset_0_alias
	.size		__nv_reservedSMEM_offset_0_alias, 0, 64
	.other		__nv_reservedSMEM_offset_0_alias,@"STO_CUDA_RESERVED_SHARED STV_DEFAULT"
__nv_reservedSMEM_offset_0_alias:
	.zero		0
	.zero		64


//--------------------- .nv.constant0._Z16d_cluster_pointsPfS_S_S_S_Pjii --------------------------
	.section	.nv.constant0._Z16d_cluster_pointsPfS_S_S_S_Pjii,"a",@progbits
	.sectionflags	@""
	.align	4
.nv.constant0._Z16d_cluster_pointsPfS_S_S_S_Pjii:
	.zero		952


//--------------------- .nv.constant0._Z18d_recalc_centroidsPfS_S_S_Pj --------------------------
	.section	.nv.constant0._Z18d_recalc_centroidsPfS_S_S_Pj,"a",@progbits
	.sectionflags	@""
	.align	4
.nv.constant0._Z18d_recalc_centroidsPfS_S_S_Pj:
	.zero		936


//--------------------- .nv.constant0._Z20d_clear_accumulatorsPfS_Pj --------------------------
	.section	.nv.constant0._Z20d_clear_accumulatorsPfS_Pj,"a",@progbits
	.sectionflags	@""
	.align	4
.nv.constant0._Z20d_clear_accumulatorsPfS_Pj:
	.zero		920


//--------------------- SYMBOLS --------------------------

	.type		.nv.reservedSmem.offset0,@object
	.size		.nv.reservedSmem.offset0,0x4
